//
// Generated by NVIDIA NVVM Compiler
//
// Compiler Build ID: CL-36424714
// Cuda compilation tools, release 13.0, V13.0.88
// Based on NVVM 20.0.0
//

.version 9.0
.target sm_100
.address_size 64

	// .globl	_Z15matrixAddKernelPfS_S_ii

.visible .entry _Z15matrixAddKernelPfS_S_ii(
	.param .u64 .ptr .align 1 _Z15matrixAddKernelPfS_S_ii_param_0,
	.param .u64 .ptr .align 1 _Z15matrixAddKernelPfS_S_ii_param_1,
	.param .u64 .ptr .align 1 _Z15matrixAddKernelPfS_S_ii_param_2,
	.param .u32 _Z15matrixAddKernelPfS_S_ii_param_3,
	.param .u32 _Z15matrixAddKernelPfS_S_ii_param_4
)
{
	.reg .pred 	%p<27>;
	.reg .b32 	%r<153>;
	.reg .b32 	%f<178>;
	.reg .b64 	%rd<146>;

	ld.param.u64 	%rd7, [_Z15matrixAddKernelPfS_S_ii_param_0];
	ld.param.u64 	%rd8, [_Z15matrixAddKernelPfS_S_ii_param_1];
	ld.param.u64 	%rd9, [_Z15matrixAddKernelPfS_S_ii_param_2];
	ld.param.u32 	%r91, [_Z15matrixAddKernelPfS_S_ii_param_3];
	ld.param.u32 	%r92, [_Z15matrixAddKernelPfS_S_ii_param_4];
	cvta.to.global.u64 	%rd1, %rd9;
	cvta.to.global.u64 	%rd2, %rd8;
	cvta.to.global.u64 	%rd3, %rd7;
	mov.u32 	%r93, %ctaid.x;
	mov.u32 	%r94, %ntid.x;
	mov.u32 	%r95, %tid.x;
	mad.lo.s32 	%r1, %r93, %r94, %r95;
	mov.u32 	%r96, %ctaid.y;
	mov.u32 	%r97, %ntid.y;
	mul.lo.s32 	%r2, %r96, %r97;
	mov.u32 	%r3, %tid.y;
	add.s32 	%r4, %r2, %r3;
	setp.eq.s32 	%p1, %r92, 2;
	@%p1 bra 	$L__BB0_18;
	setp.eq.s32 	%p2, %r92, 1;
	@%p2 bra 	$L__BB0_5;
	setp.ne.s32 	%p3, %r92, 0;
	@%p3 bra 	$L__BB0_31;
	max.s32 	%r122, %r1, %r4;
	setp.ge.s32 	%p26, %r122, %r91;
	@%p26 bra 	$L__BB0_31;
	mad.lo.s32 	%r123, %r91, %r1, %r4;
	mul.wide.s32 	%rd142, %r123, 4;
	add.s64 	%rd143, %rd3, %rd142;
	ld.global.f32 	%f175, [%rd143];
	add.s64 	%rd144, %rd2, %rd142;
	ld.global.f32 	%f176, [%rd144];
	add.f32 	%f177, %f175, %f176;
	add.s64 	%rd145, %rd1, %rd142;
	st.global.f32 	[%rd145], %f177;
	bra.uni 	$L__BB0_31;
$L__BB0_5:
	setp.ge.s32 	%p15, %r4, %r91;
	setp.lt.s32 	%p16, %r91, 1;
	or.pred  	%p17, %p15, %p16;
	@%p17 bra 	$L__BB0_31;
	add.s32 	%r103, %r91, -1;
	and.b32  	%r5, %r91, 15;
	setp.lt.u32 	%p18, %r103, 15;
	mov.b32 	%r144, 0;
	@%p18 bra 	$L__BB0_9;
	and.b32  	%r104, %r91, 2147483632;
	neg.s32 	%r140, %r104;
	add.s32 	%r105, %r3, %r91;
	add.s32 	%r139, %r105, %r2;
	shl.b32 	%r106, %r91, 1;
	add.s32 	%r138, %r4, %r106;
	mad.lo.s32 	%r137, %r91, 3, %r4;
	shl.b32 	%r107, %r91, 2;
	add.s32 	%r136, %r4, %r107;
	mad.lo.s32 	%r135, %r91, 5, %r4;
	mad.lo.s32 	%r134, %r91, 6, %r4;
	mad.lo.s32 	%r133, %r91, 7, %r4;
	shl.b32 	%r108, %r91, 3;
	add.s32 	%r132, %r4, %r108;
	mad.lo.s32 	%r131, %r91, 9, %r4;
	mad.lo.s32 	%r130, %r91, 10, %r4;
	mad.lo.s32 	%r129, %r91, 11, %r4;
	mad.lo.s32 	%r128, %r91, 12, %r4;
	mad.lo.s32 	%r127, %r91, 13, %r4;
	mad.lo.s32 	%r126, %r91, 14, %r4;
	mad.lo.s32 	%r125, %r91, 15, %r4;
	mov.u32 	%r124, %r4;
$L__BB0_8:
	.pragma "nounroll";
	and.b32  	%r144, %r91, 2147483632;
	mul.wide.u32 	%rd26, %r124, 4;
	add.s64 	%rd27, %rd3, %rd26;
	ld.global.f32 	%f88, [%rd27];
	add.s64 	%rd28, %rd2, %rd26;
	ld.global.f32 	%f89, [%rd28];
	add.f32 	%f90, %f88, %f89;
	add.s64 	%rd29, %rd1, %rd26;
	st.global.f32 	[%rd29], %f90;
	mul.wide.u32 	%rd30, %r139, 4;
	add.s64 	%rd31, %rd3, %rd30;
	ld.global.f32 	%f91, [%rd31];
	add.s64 	%rd32, %rd2, %rd30;
	ld.global.f32 	%f92, [%rd32];
	add.f32 	%f93, %f91, %f92;
	add.s64 	%rd33, %rd1, %rd30;
	st.global.f32 	[%rd33], %f93;
	mul.wide.u32 	%rd34, %r138, 4;
	add.s64 	%rd35, %rd3, %rd34;
	ld.global.f32 	%f94, [%rd35];
	add.s64 	%rd36, %rd2, %rd34;
	ld.global.f32 	%f95, [%rd36];
	add.f32 	%f96, %f94, %f95;
	add.s64 	%rd37, %rd1, %rd34;
	st.global.f32 	[%rd37], %f96;
	mul.wide.u32 	%rd38, %r137, 4;
	add.s64 	%rd39, %rd3, %rd38;
	ld.global.f32 	%f97, [%rd39];
	add.s64 	%rd40, %rd2, %rd38;
	ld.global.f32 	%f98, [%rd40];
	add.f32 	%f99, %f97, %f98;
	add.s64 	%rd41, %rd1, %rd38;
	st.global.f32 	[%rd41], %f99;
	mul.wide.u32 	%rd42, %r136, 4;
	add.s64 	%rd43, %rd3, %rd42;
	ld.global.f32 	%f100, [%rd43];
	add.s64 	%rd44, %rd2, %rd42;
	ld.global.f32 	%f101, [%rd44];
	add.f32 	%f102, %f100, %f101;
	add.s64 	%rd45, %rd1, %rd42;
	st.global.f32 	[%rd45], %f102;
	mul.wide.u32 	%rd46, %r135, 4;
	add.s64 	%rd47, %rd3, %rd46;
	ld.global.f32 	%f103, [%rd47];
	add.s64 	%rd48, %rd2, %rd46;
	ld.global.f32 	%f104, [%rd48];
	add.f32 	%f105, %f103, %f104;
	add.s64 	%rd49, %rd1, %rd46;
	st.global.f32 	[%rd49], %f105;
	mul.wide.u32 	%rd50, %r134, 4;
	add.s64 	%rd51, %rd3, %rd50;
	ld.global.f32 	%f106, [%rd51];
	add.s64 	%rd52, %rd2, %rd50;
	ld.global.f32 	%f107, [%rd52];
	add.f32 	%f108, %f106, %f107;
	add.s64 	%rd53, %rd1, %rd50;
	st.global.f32 	[%rd53], %f108;
	mul.wide.u32 	%rd54, %r133, 4;
	add.s64 	%rd55, %rd3, %rd54;
	ld.global.f32 	%f109, [%rd55];
	add.s64 	%rd56, %rd2, %rd54;
	ld.global.f32 	%f110, [%rd56];
	add.f32 	%f111, %f109, %f110;
	add.s64 	%rd57, %rd1, %rd54;
	st.global.f32 	[%rd57], %f111;
	mul.wide.u32 	%rd58, %r132, 4;
	add.s64 	%rd59, %rd3, %rd58;
	ld.global.f32 	%f112, [%rd59];
	add.s64 	%rd60, %rd2, %rd58;
	ld.global.f32 	%f113, [%rd60];
	add.f32 	%f114, %f112, %f113;
	add.s64 	%rd61, %rd1, %rd58;
	st.global.f32 	[%rd61], %f114;
	mul.wide.u32 	%rd62, %r131, 4;
	add.s64 	%rd63, %rd3, %rd62;
	ld.global.f32 	%f115, [%rd63];
	add.s64 	%rd64, %rd2, %rd62;
	ld.global.f32 	%f116, [%rd64];
	add.f32 	%f117, %f115, %f116;
	add.s64 	%rd65, %rd1, %rd62;
	st.global.f32 	[%rd65], %f117;
	mul.wide.u32 	%rd66, %r130, 4;
	add.s64 	%rd67, %rd3, %rd66;
	ld.global.f32 	%f118, [%rd67];
	add.s64 	%rd68, %rd2, %rd66;
	ld.global.f32 	%f119, [%rd68];
	add.f32 	%f120, %f118, %f119;
	add.s64 	%rd69, %rd1, %rd66;
	st.global.f32 	[%rd69], %f120;
	mul.wide.u32 	%rd70, %r129, 4;
	add.s64 	%rd71, %rd3, %rd70;
	ld.global.f32 	%f121, [%rd71];
	add.s64 	%rd72, %rd2, %rd70;
	ld.global.f32 	%f122, [%rd72];
	add.f32 	%f123, %f121, %f122;
	add.s64 	%rd73, %rd1, %rd70;
	st.global.f32 	[%rd73], %f123;
	mul.wide.u32 	%rd74, %r128, 4;
	add.s64 	%rd75, %rd3, %rd74;
	ld.global.f32 	%f124, [%rd75];
	add.s64 	%rd76, %rd2, %rd74;
	ld.global.f32 	%f125, [%rd76];
	add.f32 	%f126, %f124, %f125;
	add.s64 	%rd77, %rd1, %rd74;
	st.global.f32 	[%rd77], %f126;
	mul.wide.u32 	%rd78, %r127, 4;
	add.s64 	%rd79, %rd3, %rd78;
	ld.global.f32 	%f127, [%rd79];
	add.s64 	%rd80, %rd2, %rd78;
	ld.global.f32 	%f128, [%rd80];
	add.f32 	%f129, %f127, %f128;
	add.s64 	%rd81, %rd1, %rd78;
	st.global.f32 	[%rd81], %f129;
	mul.wide.u32 	%rd82, %r126, 4;
	add.s64 	%rd83, %rd3, %rd82;
	ld.global.f32 	%f130, [%rd83];
	add.s64 	%rd84, %rd2, %rd82;
	ld.global.f32 	%f131, [%rd84];
	add.f32 	%f132, %f130, %f131;
	add.s64 	%rd85, %rd1, %rd82;
	st.global.f32 	[%rd85], %f132;
	mul.wide.u32 	%rd86, %r125, 4;
	add.s64 	%rd87, %rd3, %rd86;
	ld.global.f32 	%f133, [%rd87];
	add.s64 	%rd88, %rd2, %rd86;
	ld.global.f32 	%f134, [%rd88];
	add.f32 	%f135, %f133, %f134;
	add.s64 	%rd89, %rd1, %rd86;
	st.global.f32 	[%rd89], %f135;
	add.s32 	%r140, %r140, 16;
	shl.b32 	%r109, %r91, 4;
	add.s32 	%r139, %r139, %r109;
	add.s32 	%r138, %r138, %r109;
	add.s32 	%r137, %r137, %r109;
	add.s32 	%r136, %r136, %r109;
	add.s32 	%r135, %r135, %r109;
	add.s32 	%r134, %r134, %r109;
	add.s32 	%r133, %r133, %r109;
	add.s32 	%r132, %r132, %r109;
	add.s32 	%r131, %r131, %r109;
	add.s32 	%r130, %r130, %r109;
	add.s32 	%r129, %r129, %r109;
	add.s32 	%r128, %r128, %r109;
	add.s32 	%r127, %r127, %r109;
	add.s32 	%r126, %r126, %r109;
	add.s32 	%r125, %r125, %r109;
	add.s32 	%r124, %r124, %r109;
	setp.eq.s32 	%p19, %r140, 0;
	@%p19 bra 	$L__BB0_9;
	bra.uni 	$L__BB0_8;
$L__BB0_9:
	setp.eq.s32 	%p20, %r5, 0;
	@%p20 bra 	$L__BB0_31;
	and.b32  	%r66, %r91, 7;
	setp.lt.u32 	%p21, %r5, 8;
	@%p21 bra 	$L__BB0_12;
	mad.lo.s32 	%r110, %r144, %r91, %r4;
	mul.wide.u32 	%rd90, %r110, 4;
	add.s64 	%rd91, %rd3, %rd90;
	ld.global.f32 	%f136, [%rd91];
	add.s64 	%rd92, %rd2, %rd90;
	ld.global.f32 	%f137, [%rd92];
	add.f32 	%f138, %f136, %f137;
	add.s64 	%rd93, %rd1, %rd90;
	st.global.f32 	[%rd93], %f138;
	add.s32 	%r111, %r110, %r91;
	mul.wide.u32 	%rd94, %r111, 4;
	add.s64 	%rd95, %rd3, %rd94;
	ld.global.f32 	%f139, [%rd95];
	add.s64 	%rd96, %rd2, %rd94;
	ld.global.f32 	%f140, [%rd96];
	add.f32 	%f141, %f139, %f140;
	add.s64 	%rd97, %rd1, %rd94;
	st.global.f32 	[%rd97], %f141;
	add.s32 	%r112, %r111, %r91;
	mul.wide.u32 	%rd98, %r112, 4;
	add.s64 	%rd99, %rd3, %rd98;
	ld.global.f32 	%f142, [%rd99];
	add.s64 	%rd100, %rd2, %rd98;
	ld.global.f32 	%f143, [%rd100];
	add.f32 	%f144, %f142, %f143;
	add.s64 	%rd101, %rd1, %rd98;
	st.global.f32 	[%rd101], %f144;
	add.s32 	%r113, %r112, %r91;
	mul.wide.u32 	%rd102, %r113, 4;
	add.s64 	%rd103, %rd3, %rd102;
	ld.global.f32 	%f145, [%rd103];
	add.s64 	%rd104, %rd2, %rd102;
	ld.global.f32 	%f146, [%rd104];
	add.f32 	%f147, %f145, %f146;
	add.s64 	%rd105, %rd1, %rd102;
	st.global.f32 	[%rd105], %f147;
	add.s32 	%r114, %r113, %r91;
	mul.wide.u32 	%rd106, %r114, 4;
	add.s64 	%rd107, %rd3, %rd106;
	ld.global.f32 	%f148, [%rd107];
	add.s64 	%rd108, %rd2, %rd106;
	ld.global.f32 	%f149, [%rd108];
	add.f32 	%f150, %f148, %f149;
	add.s64 	%rd109, %rd1, %rd106;
	st.global.f32 	[%rd109], %f150;
	add.s32 	%r115, %r114, %r91;
	mul.wide.u32 	%rd110, %r115, 4;
	add.s64 	%rd111, %rd3, %rd110;
	ld.global.f32 	%f151, [%rd111];
	add.s64 	%rd112, %rd2, %rd110;
	ld.global.f32 	%f152, [%rd112];
	add.f32 	%f153, %f151, %f152;
	add.s64 	%rd113, %rd1, %rd110;
	st.global.f32 	[%rd113], %f153;
	add.s32 	%r116, %r115, %r91;
	mul.wide.u32 	%rd114, %r116, 4;
	add.s64 	%rd115, %rd3, %rd114;
	ld.global.f32 	%f154, [%rd115];
	add.s64 	%rd116, %rd2, %rd114;
	ld.global.f32 	%f155, [%rd116];
	add.f32 	%f156, %f154, %f155;
	add.s64 	%rd117, %rd1, %rd114;
	st.global.f32 	[%rd117], %f156;
	add.s32 	%r117, %r116, %r91;
	mul.wide.u32 	%rd118, %r117, 4;
	add.s64 	%rd119, %rd3, %rd118;
	ld.global.f32 	%f157, [%rd119];
	add.s64 	%rd120, %rd2, %rd118;
	ld.global.f32 	%f158, [%rd120];
	add.f32 	%f159, %f157, %f158;
	add.s64 	%rd121, %rd1, %rd118;
	st.global.f32 	[%rd121], %f159;
	add.s32 	%r144, %r144, 8;
$L__BB0_12:
	setp.eq.s32 	%p22, %r66, 0;
	@%p22 bra 	$L__BB0_31;
	and.b32  	%r69, %r91, 3;
	setp.lt.u32 	%p23, %r66, 4;
	@%p23 bra 	$L__BB0_15;
	mad.lo.s32 	%r118, %r144, %r91, %r4;
	mul.wide.u32 	%rd122, %r118, 4;
	add.s64 	%rd123, %rd3, %rd122;
	ld.global.f32 	%f160, [%rd123];
	add.s64 	%rd124, %rd2, %rd122;
	ld.global.f32 	%f161, [%rd124];
	add.f32 	%f162, %f160, %f161;
	add.s64 	%rd125, %rd1, %rd122;
	st.global.f32 	[%rd125], %f162;
	add.s32 	%r119, %r118, %r91;
	mul.wide.u32 	%rd126, %r119, 4;
	add.s64 	%rd127, %rd3, %rd126;
	ld.global.f32 	%f163, [%rd127];
	add.s64 	%rd128, %rd2, %rd126;
	ld.global.f32 	%f164, [%rd128];
	add.f32 	%f165, %f163, %f164;
	add.s64 	%rd129, %rd1, %rd126;
	st.global.f32 	[%rd129], %f165;
	add.s32 	%r120, %r119, %r91;
	mul.wide.u32 	%rd130, %r120, 4;
	add.s64 	%rd131, %rd3, %rd130;
	ld.global.f32 	%f166, [%rd131];
	add.s64 	%rd132, %rd2, %rd130;
	ld.global.f32 	%f167, [%rd132];
	add.f32 	%f168, %f166, %f167;
	add.s64 	%rd133, %rd1, %rd130;
	st.global.f32 	[%rd133], %f168;
	add.s32 	%r121, %r120, %r91;
	mul.wide.u32 	%rd134, %r121, 4;
	add.s64 	%rd135, %rd3, %rd134;
	ld.global.f32 	%f169, [%rd135];
	add.s64 	%rd136, %rd2, %rd134;
	ld.global.f32 	%f170, [%rd136];
	add.f32 	%f171, %f169, %f170;
	add.s64 	%rd137, %rd1, %rd134;
	st.global.f32 	[%rd137], %f171;
	add.s32 	%r144, %r144, 4;
$L__BB0_15:
	setp.eq.s32 	%p24, %r69, 0;
	@%p24 bra 	$L__BB0_31;
	mad.lo.s32 	%r147, %r144, %r91, %r4;
	neg.s32 	%r146, %r69;
$L__BB0_17:
	.pragma "nounroll";
	mul.wide.u32 	%rd138, %r147, 4;
	add.s64 	%rd139, %rd3, %rd138;
	ld.global.f32 	%f172, [%rd139];
	add.s64 	%rd140, %rd2, %rd138;
	ld.global.f32 	%f173, [%rd140];
	add.f32 	%f174, %f172, %f173;
	add.s64 	%rd141, %rd1, %rd138;
	st.global.f32 	[%rd141], %f174;
	add.s32 	%r147, %r147, %r91;
	add.s32 	%r146, %r146, 1;
	setp.eq.s32 	%p25, %r146, 0;
	@%p25 bra 	$L__BB0_31;
	bra.uni 	$L__BB0_17;
$L__BB0_18:
	setp.ge.s32 	%p4, %r1, %r91;
	setp.lt.s32 	%p5, %r91, 1;
	or.pred  	%p6, %p4, %p5;
	@%p6 bra 	$L__BB0_31;
	mul.lo.s32 	%r57, %r91, %r1;
	add.s32 	%r99, %r91, -1;
	and.b32  	%r58, %r91, 15;
	setp.lt.u32 	%p7, %r99, 15;
	mov.b32 	%r149, 0;
	@%p7 bra 	$L__BB0_22;
	and.b32  	%r149, %r91, 2147483632;
	neg.s32 	%r142, %r149;
	add.s64 	%rd4, %rd3, 32;
	add.s64 	%rd5, %rd2, 32;
	add.s64 	%rd6, %rd1, 32;
	mov.u32 	%r141, %r57;
$L__BB0_21:
	.pragma "nounroll";
	mul.wide.s32 	%rd10, %r141, 4;
	add.s64 	%rd11, %rd4, %rd10;
	add.s64 	%rd12, %rd5, %rd10;
	add.s64 	%rd13, %rd6, %rd10;
	ld.global.f32 	%f1, [%rd11+-32];
	ld.global.f32 	%f2, [%rd12+-32];
	add.f32 	%f3, %f1, %f2;
	st.global.f32 	[%rd13+-32], %f3;
	ld.global.f32 	%f4, [%rd11+-28];
	ld.global.f32 	%f5, [%rd12+-28];
	add.f32 	%f6, %f4, %f5;
	st.global.f32 	[%rd13+-28], %f6;
	ld.global.f32 	%f7, [%rd11+-24];
	ld.global.f32 	%f8, [%rd12+-24];
	add.f32 	%f9, %f7, %f8;
	st.global.f32 	[%rd13+-24], %f9;
	ld.global.f32 	%f10, [%rd11+-20];
	ld.global.f32 	%f11, [%rd12+-20];
	add.f32 	%f12, %f10, %f11;
	st.global.f32 	[%rd13+-20], %f12;
	ld.global.f32 	%f13, [%rd11+-16];
	ld.global.f32 	%f14, [%rd12+-16];
	add.f32 	%f15, %f13, %f14;
	st.global.f32 	[%rd13+-16], %f15;
	ld.global.f32 	%f16, [%rd11+-12];
	ld.global.f32 	%f17, [%rd12+-12];
	add.f32 	%f18, %f16, %f17;
	st.global.f32 	[%rd13+-12], %f18;
	ld.global.f32 	%f19, [%rd11+-8];
	ld.global.f32 	%f20, [%rd12+-8];
	add.f32 	%f21, %f19, %f20;
	st.global.f32 	[%rd13+-8], %f21;
	ld.global.f32 	%f22, [%rd11+-4];
	ld.global.f32 	%f23, [%rd12+-4];
	add.f32 	%f24, %f22, %f23;
	st.global.f32 	[%rd13+-4], %f24;
	ld.global.f32 	%f25, [%rd11];
	ld.global.f32 	%f26, [%rd12];
	add.f32 	%f27, %f25, %f26;
	st.global.f32 	[%rd13], %f27;
	ld.global.f32 	%f28, [%rd11+4];
	ld.global.f32 	%f29, [%rd12+4];
	add.f32 	%f30, %f28, %f29;
	st.global.f32 	[%rd13+4], %f30;
	ld.global.f32 	%f31, [%rd11+8];
	ld.global.f32 	%f32, [%rd12+8];
	add.f32 	%f33, %f31, %f32;
	st.global.f32 	[%rd13+8], %f33;
	ld.global.f32 	%f34, [%rd11+12];
	ld.global.f32 	%f35, [%rd12+12];
	add.f32 	%f36, %f34, %f35;
	st.global.f32 	[%rd13+12], %f36;
	ld.global.f32 	%f37, [%rd11+16];
	ld.global.f32 	%f38, [%rd12+16];
	add.f32 	%f39, %f37, %f38;
	st.global.f32 	[%rd13+16], %f39;
	ld.global.f32 	%f40, [%rd11+20];
	ld.global.f32 	%f41, [%rd12+20];
	add.f32 	%f42, %f40, %f41;
	st.global.f32 	[%rd13+20], %f42;
	ld.global.f32 	%f43, [%rd11+24];
	ld.global.f32 	%f44, [%rd12+24];
	add.f32 	%f45, %f43, %f44;
	st.global.f32 	[%rd13+24], %f45;
	ld.global.f32 	%f46, [%rd11+28];
	ld.global.f32 	%f47, [%rd12+28];
	add.f32 	%f48, %f46, %f47;
	st.global.f32 	[%rd13+28], %f48;
	add.s32 	%r142, %r142, 16;
	add.s32 	%r141, %r141, 16;
	setp.eq.s32 	%p8, %r142, 0;
	@%p8 bra 	$L__BB0_22;
	bra.uni 	$L__BB0_21;
$L__BB0_22:
	setp.eq.s32 	%p9, %r58, 0;
	@%p9 bra 	$L__BB0_31;
	and.b32  	%r79, %r91, 7;
	setp.lt.u32 	%p10, %r58, 8;
	@%p10 bra 	$L__BB0_25;
	add.s32 	%r100, %r149, %r57;
	mul.wide.s32 	%rd14, %r100, 4;
	add.s64 	%rd15, %rd3, %rd14;
	ld.global.f32 	%f49, [%rd15];
	add.s64 	%rd16, %rd2, %rd14;
	ld.global.f32 	%f50, [%rd16];
	add.f32 	%f51, %f49, %f50;
	add.s64 	%rd17, %rd1, %rd14;
	st.global.f32 	[%rd17], %f51;
	ld.global.f32 	%f52, [%rd15+4];
	ld.global.f32 	%f53, [%rd16+4];
	add.f32 	%f54, %f52, %f53;
	st.global.f32 	[%rd17+4], %f54;
	ld.global.f32 	%f55, [%rd15+8];
	ld.global.f32 	%f56, [%rd16+8];
	add.f32 	%f57, %f55, %f56;
	st.global.f32 	[%rd17+8], %f57;
	ld.global.f32 	%f58, [%rd15+12];
	ld.global.f32 	%f59, [%rd16+12];
	add.f32 	%f60, %f58, %f59;
	st.global.f32 	[%rd17+12], %f60;
	ld.global.f32 	%f61, [%rd15+16];
	ld.global.f32 	%f62, [%rd16+16];
	add.f32 	%f63, %f61, %f62;
	st.global.f32 	[%rd17+16], %f63;
	ld.global.f32 	%f64, [%rd15+20];
	ld.global.f32 	%f65, [%rd16+20];
	add.f32 	%f66, %f64, %f65;
	st.global.f32 	[%rd17+20], %f66;
	ld.global.f32 	%f67, [%rd15+24];
	ld.global.f32 	%f68, [%rd16+24];
	add.f32 	%f69, %f67, %f68;
	st.global.f32 	[%rd17+24], %f69;
	ld.global.f32 	%f70, [%rd15+28];
	ld.global.f32 	%f71, [%rd16+28];
	add.f32 	%f72, %f70, %f71;
	st.global.f32 	[%rd17+28], %f72;
	add.s32 	%r149, %r149, 8;
$L__BB0_25:
	setp.eq.s32 	%p11, %r79, 0;
	@%p11 bra 	$L__BB0_31;
	and.b32  	%r82, %r91, 3;
	setp.lt.u32 	%p12, %r79, 4;
	@%p12 bra 	$L__BB0_28;
	add.s32 	%r101, %r149, %r57;
	mul.wide.s32 	%rd18, %r101, 4;
	add.s64 	%rd19, %rd3, %rd18;
	ld.global.f32 	%f73, [%rd19];
	add.s64 	%rd20, %rd2, %rd18;
	ld.global.f32 	%f74, [%rd20];
	add.f32 	%f75, %f73, %f74;
	add.s64 	%rd21, %rd1, %rd18;
	st.global.f32 	[%rd21], %f75;
	ld.global.f32 	%f76, [%rd19+4];
	ld.global.f32 	%f77, [%rd20+4];
	add.f32 	%f78, %f76, %f77;
	st.global.f32 	[%rd21+4], %f78;
	ld.global.f32 	%f79, [%rd19+8];
	ld.global.f32 	%f80, [%rd20+8];
	add.f32 	%f81, %f79, %f80;
	st.global.f32 	[%rd21+8], %f81;
	ld.global.f32 	%f82, [%rd19+12];
	ld.global.f32 	%f83, [%rd20+12];
	add.f32 	%f84, %f82, %f83;
	st.global.f32 	[%rd21+12], %f84;
	add.s32 	%r149, %r149, 4;
$L__BB0_28:
	setp.eq.s32 	%p13, %r82, 0;
	@%p13 bra 	$L__BB0_31;
	add.s32 	%r152, %r149, %r57;
	neg.s32 	%r151, %r82;
$L__BB0_30:
	.pragma "nounroll";
	mul.wide.s32 	%rd22, %r152, 4;
	add.s64 	%rd23, %rd1, %rd22;
	add.s64 	%rd24, %rd2, %rd22;
	add.s64 	%rd25, %rd3, %rd22;
	ld.global.f32 	%f85, [%rd25];
	ld.global.f32 	%f86, [%rd24];
	add.f32 	%f87, %f85, %f86;
	st.global.f32 	[%rd23], %f87;
	add.s32 	%r152, %r152, 1;
	add.s32 	%r151, %r151, 1;
	setp.ne.s32 	%p14, %r151, 0;
	@%p14 bra 	$L__BB0_30;
$L__BB0_31:
	ret;

}


// ===== COMPILED SASS (sm_100) =====

	.target	sm_100

	.elftype	@"ET_EXEC"


//--------------------- .note.nv.tkinfo           --------------------------
	.section	.note.nv.tkinfo,"",@"SHT_NOTE"
	.sectionflags	@"SHF_NOTE_NV_TKINFO"
	.tkinfo
        /*0018*/ 	.word	0x00000002
        /*0030*/ 	.string	""
        /*0030*/ 	.string	"ptxas"
        /*0030*/ 	.string	"Cuda compilation tools, release 13.0, V13.0.88"
        /*0030*/ 	.string	"Build cuda_13.0.r13.0/compiler.36424714_0"
        /*0030*/ 	.string	"-arch sm_100 -m 64 "



//--------------------- .note.nv.cuinfo           --------------------------
	.section	.note.nv.cuinfo,"",@"SHT_NOTE"
	.sectionflags	@"SHF_NOTE_NV_CUINFO"
        /*0018*/ 	.short	0x0002
        /*001a*/ 	.short	0x0064
        /*001c*/ 	.short	0x0082
	.zero		2


//--------------------- .nv.info                  --------------------------
	.section	.nv.info,"",@"SHT_CUDA_INFO"
	.align	4


	//----- nvinfo : EIATTR_REGCOUNT
	.align		4
        /*0000*/ 	.byte	0x04, 0x2f
        /*0002*/ 	.short	(.L_1 - .L_0)
	.align		4
.L_0:
        /*0004*/ 	.word	index@(_Z15matrixAddKernelPfS_S_ii)
        /*0008*/ 	.word	0x00000020


	//----- nvinfo : EIATTR_FRAME_SIZE
	.align		4
.L_1:
        /*000c*/ 	.byte	0x04, 0x11
        /*000e*/ 	.short	(.L_3 - .L_2)
	.align		4
.L_2:
        /*0010*/ 	.word	index@(_Z15matrixAddKernelPfS_S_ii)
        /*0014*/ 	.word	0x00000000


	//----- nvinfo : EIATTR_MIN_STACK_SIZE
	.align		4
.L_3:
        /*0018*/ 	.byte	0x04, 0x12
        /*001a*/ 	.short	(.L_5 - .L_4)
	.align		4
.L_4:
        /*001c*/ 	.word	index@(_Z15matrixAddKernelPfS_S_ii)
        /*0020*/ 	.word	0x00000000
.L_5:


//--------------------- .nv.compat                --------------------------
	.section	.nv.compat,"",@"SHT_CUDA_COMPAT_INFO"
	.align	4
        /*0000*/ 	.byte	0x02, 0x09, 0x00, 0x00, 0x02, 0x02, 0x01, 0x00, 0x02, 0x05, 0x05, 0x00, 0x03, 0x07, 0x01, 0x01
        /*0010*/ 	.byte	0x02, 0x03, 0x00, 0x00, 0x02, 0x06, 0x01, 0x00, 0x04, 0x0b, 0x08, 0x00, 0x09, 0x00, 0x00, 0x00
        /*0020*/ 	.byte	0x00, 0x00, 0x00, 0x00


//--------------------- .nv.info._Z15matrixAddKernelPfS_S_ii --------------------------
	.section	.nv.info._Z15matrixAddKernelPfS_S_ii,"",@"SHT_CUDA_INFO"
	.sectionflags	@""
	.align	4


	//----- nvinfo : EIATTR_CUDA_API_VERSION
	.align		4
        /*0000*/ 	.byte	0x04, 0x37
        /*0002*/ 	.short	(.L_7 - .L_6)
.L_6:
        /*0004*/ 	.word	0x00000082


	//----- nvinfo : EIATTR_KPARAM_INFO
	.align		4
.L_7:
        /*0008*/ 	.byte	0x04, 0x17
        /*000a*/ 	.short	(.L_9 - .L_8)
.L_8:
        /*000c*/ 	.word	0x00000000
        /*0010*/ 	.short	0x0004
        /*0012*/ 	.short	0x001c
        /*0014*/ 	.byte	0x00, 0xf0, 0x11, 0x00


	//----- nvinfo : EIATTR_KPARAM_INFO
	.align		4
.L_9:
        /*0018*/ 	.byte	0x04, 0x17
        /*001a*/ 	.short	(.L_11 - .L_10)
.L_10:
        /*001c*/ 	.word	0x00000000
        /*0020*/ 	.short	0x0003
        /*0022*/ 	.short	0x0018
        /*0024*/ 	.byte	0x00, 0xf0, 0x11, 0x00


	//----- nvinfo : EIATTR_KPARAM_INFO
	.align		4
.L_11:
        /*0028*/ 	.byte	0x04, 0x17
        /*002a*/ 	.short	(.L_13 - .L_12)
.L_12:
        /*002c*/ 	.word	0x00000000
        /*0030*/ 	.short	0x0002
        /*0032*/ 	.short	0x0010
        /*0034*/ 	.byte	0x00, 0xf5, 0x21, 0x00


	//----- nvinfo : EIATTR_KPARAM_INFO
	.align		4
.L_13:
        /*0038*/ 	.byte	0x04, 0x17
        /*003a*/ 	.short	(.L_15 - .L_14)
.L_14:
        /*003c*/ 	.word	0x00000000
        /*0040*/ 	.short	0x0001
        /*0042*/ 	.short	0x0008
        /*0044*/ 	.byte	0x00, 0xf5, 0x21, 0x00


	//----- nvinfo : EIATTR_KPARAM_INFO
	.align		4
.L_15:
        /*0048*/ 	.byte	0x04, 0x17
        /*004a*/ 	.short	(.L_17 - .L_16)
.L_16:
        /*004c*/ 	.word	0x00000000
        /*0050*/ 	.short	0x0000
        /*0052*/ 	.short	0x0000
        /*0054*/ 	.byte	0x00, 0xf5, 0x21, 0x00


	//----- nvinfo : EIATTR_SPARSE_MMA_MASK
	.align		4
.L_17:
        /*0058*/ 	.byte	0x03, 0x50
        /*005a*/ 	.short	0x0000


	//----- nvinfo : EIATTR_MAXREG_COUNT
	.align		4
        /*005c*/ 	.byte	0x03, 0x1b
        /*005e*/ 	.short	0x00ff


	//----- nvinfo : EIATTR_MERCURY_ISA_VERSION
	.align		4
        /*0060*/ 	.byte	0x03, 0x5f
        /*0062*/ 	.short	0x0101


	//----- nvinfo : EIATTR_VRC_CTA_INIT_COUNT
	.align		4
        /*0064*/ 	.byte	0x02, 0x4a
	.zero		1
	.zero		1


	//----- nvinfo : EIATTR_EXIT_INSTR_OFFSETS
	.align		4
        /*0068*/ 	.byte	0x04, 0x1c
        /*006a*/ 	.short	(.L_19 - .L_18)


	//   ....[0]....
.L_18:
        /*006c*/ 	.word	0x00000110


	//   ....[1]....
        /*0070*/ 	.word	0x00000150


	//   ....[2]....
        /*0074*/ 	.word	0x00000210


	//   ....[3]....
        /*0078*/ 	.word	0x00000260


	//   ....[4]....
        /*007c*/ 	.word	0x00000e00


	//   ....[5]....
        /*0080*/ 	.word	0x000012a0


	//   ....[6]....
        /*0084*/ 	.word	0x00001540


	//   ....[7]....
        /*0088*/ 	.word	0x00001650


	//   ....[8]....
        /*008c*/ 	.word	0x000016a0


	//   ....[9]....
        /*0090*/ 	.word	0x00001ca0


	//   ....[10]....
        /*0094*/ 	.word	0x00001f70


	//   ....[11]....
        /*0098*/ 	.word	0x00002140


	//   ....[12]....
        /*009c*/ 	.word	0x00002250


	//----- nvinfo : EIATTR_CBANK_PARAM_SIZE
	.align		4
.L_19:
        /*00a0*/ 	.byte	0x03, 0x19
        /*00a2*/ 	.short	0x0020


	//----- nvinfo : EIATTR_PARAM_CBANK
	.align		4
        /*00a4*/ 	.byte	0x04, 0x0a
        /*00a6*/ 	.short	(.L_21 - .L_20)
	.align		4
.L_20:
        /*00a8*/ 	.word	index@(.nv.constant0._Z15matrixAddKernelPfS_S_ii)
        /*00ac*/ 	.short	0x0380
        /*00ae*/ 	.short	0x0020


	//----- nvinfo : EIATTR_SW_WAR
	.align		4
.L_21:
        /*00b0*/ 	.byte	0x04, 0x36
        /*00b2*/ 	.short	(.L_23 - .L_22)
.L_22:
        /*00b4*/ 	.word	0x00000008
.L_23:


//--------------------- .nv.callgraph             --------------------------
	.section	.nv.callgraph,"",@"SHT_CUDA_CALLGRAPH"
	.align	4
	.sectionentsize	8
	.align		4
        /*0000*/ 	.word	0x00000000
	.align		4
        /*0004*/ 	.word	0xffffffff
	.align		4
        /*0008*/ 	.word	0x00000000
	.align		4
        /*000c*/ 	.word	0xfffffffe
	.align		4
        /*0010*/ 	.word	0x00000000
	.align		4
        /*0014*/ 	.word	0xfffffffd
	.align		4
        /*0018*/ 	.word	0x00000000
	.align		4
        /*001c*/ 	.word	0xfffffffc


//--------------------- .text._Z15matrixAddKernelPfS_S_ii --------------------------
	.section	.text._Z15matrixAddKernelPfS_S_ii,"ax",@progbits
	.align	128
        .global         _Z15matrixAddKernelPfS_S_ii
        .type           _Z15matrixAddKernelPfS_S_ii,@function
        .size           _Z15matrixAddKernelPfS_S_ii,(.L_x_13 - _Z15matrixAddKernelPfS_S_ii)
        .other          _Z15matrixAddKernelPfS_S_ii,@"STO_CUDA_ENTRY STV_DEFAULT"
_Z15matrixAddKernelPfS_S_ii:
.text._Z15matrixAddKernelPfS_S_ii:
[----:B------:R-:W-:Y:S01]  /*0000*/  LDC R1, c[0x0][0x37c] ;  /* 0x0000df00ff017b82 */ /* 0x000fe20000000800 */
[----:B------:R-:W0:Y:S01]  /*0010*/  S2R R0, SR_TID.X ;  /* 0x0000000000007919 */ /* 0x000e220000002100 */
[----:B------:R-:W1:Y:S06]  /*0020*/  LDCU UR7, c[0x0][0x39c] ;  /* 0x00007380ff0777ac */ /* 0x000e6c0008000800 */
[----:B------:R-:W0:Y:S01]  /*0030*/  LDC R7, c[0x0][0x360] ;  /* 0x0000d800ff077b82 */ /* 0x000e220000000800 */
[----:B------:R-:W2:Y:S01]  /*0040*/  LDCU UR5, c[0x0][0x364] ;  /* 0x00006c80ff0577ac */ /* 0x000ea20008000800 */
[----:B------:R-:W3:Y:S06]  /*0050*/  LDCU.64 UR12, c[0x0][0x358] ;  /* 0x00006b00ff0c77ac */ /* 0x000eec0008000a00 */
[----:B------:R-:W0:Y:S08]  /*0060*/  S2UR UR6, SR_CTAID.X ;  /* 0x00000000000679c3 */ /* 0x000e300000002500 */
[----:B------:R-:W2:Y:S01]  /*0070*/  S2UR UR4, SR_CTAID.Y ;  /* 0x00000000000479c3 */ /* 0x000ea20000002600 */
[----:B-1----:R-:W-:Y:S01]  /*0080*/  UISETP.NE.AND UP0, UPT, UR7, 0x2, UPT ;  /* 0x000000020700788c */ /* 0x002fe2000bf05270 */
[----:B0-----:R-:W-:Y:S01]  /*0090*/  IMAD R7, R7, UR6, R0 ;  /* 0x0000000607077c24 */ /* 0x001fe2000f8e0200 */
[----:B--2---:R-:W-:-:S07]  /*00a0*/  UIMAD UR4, UR4, UR5, URZ ;  /* 0x00000005040472a4 */ /* 0x004fce000f8e02ff */
[----:B---3--:R-:W-:Y:S05]  /*00b0*/  BRA.U !UP0, `(.L_x_0) ;  /* 0x00000015086c7547 */ /* 0x008fea000b800000 */
[----:B------:R-:W0:Y:S01]  /*00c0*/  S2R R4, SR_TID.Y ;  /* 0x0000000000047919 */ /* 0x000e220000002200 */
[----:B------:R-:W-:Y:S01]  /*00d0*/  UISETP.NE.AND UP0, UPT, UR7, 0x1, UPT ;  /* 0x000000010700788c */ /* 0x000fe2000bf05270 */
[----:B0-----:R-:W-:-:S08]  /*00e0*/  IADD3 R0, PT, PT, R4, UR4, RZ ;  /* 0x0000000404007c10 */ /* 0x001fd0000fffe0ff */
[----:B------:R-:W-:Y:S05]  /*00f0*/  BRA.U !UP0, `(.L_x_1) ;  /* 0x0000000108487547 */ /* 0x000fea000b800000 */
[----:B------:R-:W-:-:S13]  /*0100*/  ISETP.NE.AND P0, PT, RZ, UR7, PT ;  /* 0x00000007ff007c0c */ /* 0x000fda000bf05270 */
[----:B------:R-:W-:Y:S05]  /*0110*/  @P0 EXIT ;  /* 0x000000000000094d */ /* 0x000fea0003800000 */
[----:B------:R-:W0:Y:S01]  /*0120*/  LDCU UR4, c[0x0][0x398] ;  /* 0x00007300ff0477ac */ /* 0x000e220008000800 */
[----:B------:R-:W-:-:S04]  /*0130*/  VIMNMX R2, PT, PT, R7, R0, !PT ;  /* 0x0000000007027248 */ /* 0x000fc80007fe0100 */
[----:B0-----:R-:W-:-:S13]  /*0140*/  ISETP.GE.AND P0, PT, R2, UR4, PT ;  /* 0x0000000402007c0c */ /* 0x001fda000bf06270 */
[----:B------:R-:W-:Y:S05]  /*0150*/  @P0 EXIT ;  /* 0x000000000000094d */ /* 0x000fea0003800000 */
[----:B------:R-:W0:Y:S01]  /*0160*/  LDC.64 R2, c[0x0][0x380] ;  /* 0x0000e000ff027b82 */ /* 0x000e220000000a00 */
[----:B------:R-:W-:-:S07]  /*0170*/  IMAD R9, R7, UR4, R0 ;  /* 0x0000000407097c24 */ /* 0x000fce000f8e0200 */
[----:B------:R-:W1:Y:S08]  /*0180*/  LDC.64 R4, c[0x0][0x388] ;  /* 0x0000e200ff047b82 */ /* 0x000e700000000a00 */
[----:B------:R-:W2:Y:S01]  /*0190*/  LDC.64 R6, c[0x0][0x390] ;  /* 0x0000e400ff067b82 */ /* 0x000ea20000000a00 */
[----:B0-----:R-:W-:-:S06]  /*01a0*/  IMAD.WIDE R2, R9, 0x4, R2 ;  /* 0x0000000409027825 */ /* 0x001fcc00078e0202 */
[----:B------:R-:W3:Y:S01]  /*01b0*/  LDG.E R2, desc[UR12][R2.64] ;  /* 0x0000000c02027981 */ /* 0x000ee2000c1e1900 */
[----:B-1----:R-:W-:-:S06]  /*01c0*/  IMAD.WIDE R4, R9, 0x4, R4 ;  /* 0x0000000409047825 */ /* 0x002fcc00078e0204 */
[----:B------:R-:W3:Y:S01]  /*01d0*/  LDG.E R5, desc[UR12][R4.64] ;  /* 0x0000000c04057981 */ /* 0x000ee2000c1e1900 */
[----:B--2---:R-:W-:-:S04]  /*01e0*/  IMAD.WIDE R6, R9, 0x4, R6 ;  /* 0x0000000409067825 */ /* 0x004fc800078e0206 */
[----:B---3--:R-:W-:-:S05]  /*01f0*/  FADD R9, R2, R5 ;  /* 0x0000000502097221 */ /* 0x008fca0000000000 */
[----:B------:R-:W-:Y:S01]  /*0200*/  STG.E desc[UR12][R6.64], R9 ;  /* 0x0000000906007986 */ /* 0x000fe2000c10190c */
[----:B------:R-:W-:Y:S05]  /*0210*/  EXIT ;  /* 0x000000000000794d */ /* 0x000fea0003800000 */
.L_x_1:
[----:B------:R-:W0:Y:S02]  /*0220*/  LDCU UR7, c[0x0][0x398] ;  /* 0x00007300ff0777ac */ /* 0x000e240008000800 */
[----:B0-----:R-:W-:-:S04]  /*0230*/  MOV R2, UR7 ;  /* 0x0000000700027c02 */ /* 0x001fc80008000f00 */
[----:B------:R-:W-:-:S04]  /*0240*/  ISETP.GE.AND P0, PT, R2, 0x1, PT ;  /* 0x000000010200780c */ /* 0x000fc80003f06270 */
[----:B------:R-:W-:-:S13]  /*0250*/  ISETP.GE.OR P0, PT, R0, UR7, !P0 ;  /* 0x0000000700007c0c */ /* 0x000fda000c706670 */
[----:B------:R-:W-:Y:S05]  /*0260*/  @P0 EXIT ;  /* 0x000000000000094d */ /* 0x000fea0003800000 */
[----:B------:R-:W-:Y:S01]  /*0270*/  MOV R2, UR7 ;  /* 0x0000000700027c02 */ /* 0x000fe20008000f00 */
[----:B------:R-:W-:-:S03]  /*0280*/  HFMA2 R3, -RZ, RZ, 0, 0 ;  /* 0x00000000ff037431 */ /* 0x000fc600000001ff */
[----:B------:R-:W-:-:S04]  /*0290*/  IADD3 R2, PT, PT, R2, -0x1, RZ ;  /* 0xffffffff02027810 */ /* 0x000fc80007ffe0ff */
[----:B------:R-:W-:Y:S02]  /*02a0*/  ISETP.GE.U32.AND P0, PT, R2, 0xf, PT ;  /* 0x0000000f0200780c */ /* 0x000fe40003f06070 */
[----:B------:R-:W-:-:S04]  /*02b0*/  MOV R2, UR7 ;  /* 0x0000000700027c02 */ /* 0x000fc80008000f00 */
[----:B------:R-:W-:-:S07]  /*02c0*/  LOP3.LUT R2, R2, 0xf, RZ, 0xc0, !PT ;  /* 0x0000000f02027812 */ /* 0x000fce00078ec0ff */
[----:B------:R-:W-:Y:S05]  /*02d0*/  @!P0 BRA `(.L_x_2) ;  /* 0x0000000800c48947 */ /* 0x000fea0003800000 */
[----:B------:R-:W-:Y:S01]  /*02e0*/  MOV R11, UR7 ;  /* 0x00000007000b7c02 */ /* 0x000fe20008000f00 */
[----:B------:R-:W-:Y:S02]  /*02f0*/  ULOP3.LUT UR5, UR7, 0x7ffffff0, URZ, 0xc0, !UPT ;  /* 0x7ffffff007057892 */ /* 0x000fe4000f8ec0ff */
[----:B------:R-:W-:Y:S02]  /*0300*/  MOV R23, UR7 ;  /* 0x0000000700177c02 */ /* 0x000fe40008000f00 */
[----:B------:R-:W-:Y:S01]  /*0310*/  MOV R25, UR7 ;  /* 0x0000000700197c02 */ /* 0x000fe20008000f00 */
[--C-:B------:R-:W-:Y:S01]  /*0320*/  IMAD R26, R11, 0x5, R0.reuse ;  /* 0x000000050b1a7824 */ /* 0x100fe200078e0200 */
[----:B------:R-:W-:Y:S01]  /*0330*/  MOV R27, UR7 ;  /* 0x00000007001b7c02 */ /* 0x000fe20008000f00 */
[--C-:B------:R-:W-:Y:S01]  /*0340*/  IMAD R11, R23, 0xa, R0.reuse ;  /* 0x0000000a170b7824 */ /* 0x100fe200078e0200 */
[----:B------:R-:W-:Y:S01]  /*0350*/  MOV R7, UR4 ;  /* 0x0000000400077c02 */ /* 0x000fe20008000f00 */
[--C-:B------:R-:W-:Y:S01]  /*0360*/  IMAD R23, R25, 0xb, R0.reuse ;  /* 0x0000000b19177824 */ /* 0x100fe200078e0200 */
[----:B------:R-:W-:Y:S01]  /*0370*/  MOV R5, UR7 ;  /* 0x0000000700057c02 */ /* 0x000fe20008000f00 */
[--C-:B------:R-:W-:Y:S01]  /*0380*/  IMAD R25, R27, 0xc, R0.reuse ;  /* 0x0000000c1b197824 */ /* 0x100fe200078e0200 */
[----:B------:R-:W-:Y:S01]  /*0390*/  MOV R9, UR7 ;  /* 0x0000000700097c02 */ /* 0x000fe20008000f00 */
[----:B------:R-:W-:Y:S01]  /*03a0*/  UIADD3 UR6, UPT, UPT, -UR5, URZ, URZ ;  /* 0x000000ff05067290 */ /* 0x000fe2000fffe1ff */
[----:B------:R-:W-:Y:S01]  /*03b0*/  MOV R15, UR7 ;  /* 0x00000007000f7c02 */ /* 0x000fe20008000f00 */
[----:B------:R-:W-:Y:S01]  /*03c0*/  IMAD R5, R5, 0x3, R0 ;  /* 0x0000000305057824 */ /* 0x000fe200078e0200 */
[----:B------:R-:W-:-:S02]  /*03d0*/  MOV R17, UR7 ;  /* 0x0000000700117c02 */ /* 0x000fc40008000f00 */
[----:B------:R-:W-:Y:S01]  /*03e0*/  MOV R21, UR7 ;  /* 0x0000000700157c02 */ /* 0x000fe20008000f00 */
[--C-:B------:R-:W-:Y:S01]  /*03f0*/  IMAD R8, R15, 0x6, R0.reuse ;  /* 0x000000060f087824 */ /* 0x100fe200078e0200 */
        /* <DEDUP_REMOVED lines=8> */
[----:B------:R-:W-:Y:S01]  /*0480*/  IMAD R22, R13, 0xf, R0 ;  /* 0x0000000f0d167824 */ /* 0x000fe200078e0200 */
[----:B------:R-:W-:-:S02]  /*0490*/  IADD3 R7, PT, PT, R7, UR7, R4 ;  /* 0x0000000707077c10 */ /* 0x000fc4000fffe004 */
[-C--:B------:R-:W-:Y:S01]  /*04a0*/  LEA R6, R9, R0.reuse, 0x2 ;  /* 0x0000000009067211 */ /* 0x080fe200078e10ff */
[----:B------:R-:W-:Y:S01]  /*04b0*/  IMAD R9, R17, 0x7, R0 ;  /* 0x0000000711097824 */ /* 0x000fe200078e0200 */
[-C--:B------:R-:W-:Y:S02]  /*04c0*/  MOV R4, R0.reuse ;  /* 0x0000000000047202 */ /* 0x080fe40000000f00 */
[-C--:B------:R-:W-:Y:S02]  /*04d0*/  LEA R3, R3, R0.reuse, 0x1 ;  /* 0x0000000003037211 */ /* 0x080fe400078e08ff */
[----:B------:R-:W-:-:S07]  /*04e0*/  LEA R10, R19, R0, 0x3 ;  /* 0x00000000130a7211 */ /* 0x000fce00078e18ff */
.L_x_3:
[----:B------:R-:W0:Y:S08]  /*04f0*/  LDC.64 R16, c[0x0][0x380] ;  /* 0x0000e000ff107b82 */ /* 0x000e300000000a00 */
[----:B------:R-:W1:Y:S01]  /*0500*/  LDC.64 R14, c[0x0][0x388] ;  /* 0x0000e200ff0e7b82 */ /* 0x000e620000000a00 */
[----:B0-----:R-:W-:-:S06]  /*0510*/  IMAD.WIDE.U32 R18, R4, 0x4, R16 ;  /* 0x0000000404127825 */ /* 0x001fcc00078e0010 */
[----:B------:R-:W2:Y:S01]  /*0520*/  LDG.E R18, desc[UR12][R18.64] ;  /* 0x0000000c12127981 */ /* 0x000ea2000c1e1900 */
[----:B-1----:R-:W-:-:S05]  /*0530*/  IMAD.WIDE.U32 R12, R4, 0x4, R14 ;  /* 0x00000004040c7825 */ /* 0x002fca00078e000e */
[----:B------:R0:W2:Y:S02]  /*0540*/  LDG.E R21, desc[UR12][R12.64] ;  /* 0x0000000c0c157981 */ /* 0x0000a4000c1e1900 */
[----:B0-----:R-:W0:Y:S01]  /*0550*/  LDC.64 R12, c[0x0][0x390] ;  /* 0x0000e400ff0c7b82 */ /* 0x001e220000000a00 */
[----:B--2---:R-:W-:Y:S01]  /*0560*/  FADD R28, R18, R21 ;  /* 0x00000015121c7221 */ /* 0x004fe20000000000 */
[----:B0-----:R-:W-:-:S04]  /*0570*/  IMAD.WIDE.U32 R20, R4, 0x4, R12 ;  /* 0x0000000404147825 */ /* 0x001fc800078e000c */
[C---:B------:R-:W-:Y:S01]  /*0580*/  IMAD.WIDE.U32 R18, R7.reuse, 0x4, R14 ;  /* 0x0000000407127825 */ /* 0x040fe200078e000e */
[----:B------:R0:W-:Y:S05]  /*0590*/  STG.E desc[UR12][R20.64], R28 ;  /* 0x0000001c14007986 */ /* 0x0001ea000c10190c */
[----:B------:R-:W2:Y:S01]  /*05a0*/  LDG.E R19, desc[UR12][R18.64] ;  /* 0x0000000c12137981 */ /* 0x000ea2000c1e1900 */
[----:B0-----:R-:W-:-:S06]  /*05b0*/  IMAD.WIDE.U32 R20, R7, 0x4, R16 ;  /* 0x0000000407147825 */ /* 0x001fcc00078e0010 */
[----:B------:R-:W2:Y:S02]  /*05c0*/  LDG.E R20, desc[UR12][R20.64] ;  /* 0x0000000c14147981 */ /* 0x000ea4000c1e1900 */
[----:B--2---:R-:W-:Y:S01]  /*05d0*/  FADD R28, R20, R19 ;  /* 0x00000013141c7221 */ /* 0x004fe20000000000 */
[----:B------:R-:W-:-:S04]  /*05e0*/  IMAD.WIDE.U32 R20, R7, 0x4, R12 ;  /* 0x0000000407147825 */ /* 0x000fc800078e000c */
[C---:B------:R-:W-:Y:S01]  /*05f0*/  IMAD.WIDE.U32 R18, R3.reuse, 0x4, R16 ;  /* 0x0000000403127825 */ /* 0x040fe200078e0010 */
[----:B------:R0:W-:Y:S04]  /*0600*/  STG.E desc[UR12][R20.64], R28 ;  /* 0x0000001c14007986 */ /* 0x0001e8000c10190c */
[----:B0-----:R0:W2:Y:S02]  /*0610*/  LDG.E R28, desc[UR12][R18.64] ;  /* 0x0000000c121c7981 */ /* 0x0010a4000c1e1900 */
[----:B0-----:R-:W-:-:S06]  /*0620*/  IMAD.WIDE.U32 R18, R3, 0x4, R14 ;  /* 0x0000000403127825 */ /* 0x001fcc00078e000e */
[----:B------:R-:W2:Y:S01]  /*0630*/  LDG.E R19, desc[UR12][R18.64] ;  /* 0x0000000c12137981 */ /* 0x000ea2000c1e1900 */
[----:B------:R-:W-:-:S04]  /*0640*/  IMAD.WIDE.U32 R20, R3, 0x4, R12 ;  /* 0x0000000403147825 */ /* 0x000fc800078e000c */
[----:B--2---:R-:W-:Y:S01]  /*0650*/  FADD R28, R28, R19 ;  /* 0x000000131c1c7221 */ /* 0x004fe20000000000 */
[----:B------:R-:W-:-:S04]  /*0660*/  IMAD.WIDE.U32 R18, R5, 0x4, R14 ;  /* 0x0000000405127825 */ /* 0x000fc800078e000e */
[----:B------:R0:W-:Y:S02]  /*0670*/  STG.E desc[UR12][R20.64], R28 ;  /* 0x0000001c14007986 */ /* 0x0001e4000c10190c */
[--C-:B0-----:R-:W-:Y:S02]  /*0680*/  IMAD.WIDE.U32 R20, R5, 0x4, R16.reuse ;  /* 0x0000000405147825 */ /* 0x101fe400078e0010 */
[----:B------:R0:W2:Y:S04]  /*0690*/  LDG.E R28, desc[UR12][R18.64] ;  /* 0x0000000c121c7981 */ /* 0x0000a8000c1e1900 */
[----:B------:R-:W2:Y:S01]  /*06a0*/  LDG.E R20, desc[UR12][R20.64] ;  /* 0x0000000c14147981 */ /* 0x000ea2000c1e1900 */
[----:B0-----:R-:W-:-:S04]  /*06b0*/  IMAD.WIDE.U32 R18, R6, 0x4, R16 ;  /* 0x0000000406127825 */ /* 0x001fc800078e0010 */
[----:B--2---:R-:W-:Y:S01]  /*06c0*/  FADD R28, R20, R28 ;  /* 0x0000001c141c7221 */ /* 0x004fe20000000000 */
[----:B------:R-:W-:-:S05]  /*06d0*/  IMAD.WIDE.U32 R20, R5, 0x4, R12 ;  /* 0x0000000405147825 */ /* 0x000fca00078e000c */
        /* <DEDUP_REMOVED lines=75> */
[----:B------:R-:W-:-:S04]  /*0b90*/  IMAD.WIDE.U32 R16, R22, 0x4, R16 ;  /* 0x0000000416107825 */ /* 0x000fc800078e0010 */
[----:B------:R-:W-:-:S04]  /*0ba0*/  IMAD.WIDE.U32 R14, R22, 0x4, R14 ;  /* 0x00000004160e7825 */ /* 0x000fc800078e000e */
[----:B--2---:R-:W-:-:S05]  /*0bb0*/  FADD R28, R28, R19 ;  /* 0x000000131c1c7221 */ /* 0x004fca0000000000 */
[----:B------:R0:W-:Y:S04]  /*0bc0*/  STG.E desc[UR12][R20.64], R28 ;  /* 0x0000001c14007986 */ /* 0x0001e8000c10190c */
[----:B------:R1:W2:Y:S04]  /*0bd0*/  LDG.E R16, desc[UR12][R16.64] ;  /* 0x0000000c10107981 */ /* 0x0002a8000c1e1900 */
[----:B------:R3:W2:Y:S01]  /*0be0*/  LDG.E R15, desc[UR12][R14.64] ;  /* 0x0000000c0e0f7981 */ /* 0x0006a2000c1e1900 */
[----:B------:R-:W-:Y:S01]  /*0bf0*/  MOV R19, UR7 ;  /* 0x0000000700137c02 */ /* 0x000fe20008000f00 */
[----:B------:R-:W-:Y:S01]  /*0c00*/  UIADD3 UR6, UPT, UPT, UR6, 0x10, URZ ;  /* 0x0000001006067890 */ /* 0x000fe2000fffe0ff */
[----:B------:R-:W-:-:S02]  /*0c10*/  IMAD.WIDE.U32 R12, R22, 0x4, R12 ;  /* 0x00000004160c7825 */ /* 0x000fc400078e000c */
[----:B------:R-:W-:Y:S01]  /*0c20*/  LEA R6, R19, R6, 0x4 ;  /* 0x0000000613067211 */ /* 0x000fe200078e20ff */
[----:B------:R-:W-:Y:S01]  /*0c30*/  UISETP.NE.AND UP0, UPT, UR6, URZ, UPT ;  /* 0x000000ff0600728c */ /* 0x000fe2000bf05270 */
[----:B------:R-:W-:Y:S02]  /*0c40*/  MOV R18, UR7 ;  /* 0x0000000700127c02 */ /* 0x000fe40008000f00 */
[----:B-1----:R-:W-:Y:S02]  /*0c50*/  MOV R17, UR7 ;  /* 0x0000000700117c02 */ /* 0x002fe40008000f00 */
[----:B---3--:R-:W-:Y:S02]  /*0c60*/  MOV R14, UR7 ;  /* 0x00000007000e7c02 */ /* 0x008fe40008000f00 */
[----:B0-----:R-:W-:Y:S02]  /*0c70*/  MOV R21, UR7 ;  /* 0x0000000700157c02 */ /* 0x001fe40008000f00 */
[----:B------:R-:W-:-:S02]  /*0c80*/  LEA R7, R14, R7, 0x4 ;  /* 0x000000070e077211 */ /* 0x000fc400078e20ff */
[----:B------:R-:W-:Y:S02]  /*0c90*/  LEA R3, R14, R3, 0x4 ;  /* 0x000000030e037211 */ /* 0x000fe400078e20ff */
[----:B------:R-:W-:Y:S02]  /*0ca0*/  LEA R5, R18, R5, 0x4 ;  /* 0x0000000512057211 */ /* 0x000fe400078e20ff */
[----:B------:R-:W-:Y:S02]  /*0cb0*/  LEA R26, R17, R26, 0x4 ;  /* 0x0000001a111a7211 */ /* 0x000fe400078e20ff */
[C---:B------:R-:W-:Y:S02]  /*0cc0*/  LEA R9, R14.reuse, R9, 0x4 ;  /* 0x000000090e097211 */ /* 0x040fe400078e20ff */
[----:B------:R-:W-:Y:S02]  /*0cd0*/  LEA R10, R21, R10, 0x4 ;  /* 0x0000000a150a7211 */ /* 0x000fe400078e20ff */
[----:B------:R-:W-:-:S02]  /*0ce0*/  LEA R11, R14, R11, 0x4 ;  /* 0x0000000b0e0b7211 */ /* 0x000fc400078e20ff */
[----:B------:R-:W-:Y:S02]  /*0cf0*/  LEA R25, R18, R25, 0x4 ;  /* 0x0000001912197211 */ /* 0x000fe400078e20ff */
[----:B------:R-:W-:Y:S01]  /*0d00*/  LEA R27, R14, R27, 0x4 ;  /* 0x0000001b0e1b7211 */ /* 0x000fe200078e20ff */
[----:B--2---:R-:W-:Y:S01]  /*0d10*/  FADD R19, R16, R15 ;  /* 0x0000000f10137221 */ /* 0x004fe20000000000 */
[----:B------:R-:W-:Y:S02]  /*0d20*/  MOV R15, UR7 ;  /* 0x00000007000f7c02 */ /* 0x000fe40008000f00 */
[----:B------:R-:W-:Y:S02]  /*0d30*/  MOV R16, UR7 ;  /* 0x0000000700107c02 */ /* 0x000fe40008000f00 */
[----:B------:R0:W-:Y:S01]  /*0d40*/  STG.E desc[UR12][R12.64], R19 ;  /* 0x000000130c007986 */ /* 0x0001e2000c10190c */
[C---:B------:R-:W-:Y:S02]  /*0d50*/  LEA R8, R15.reuse, R8, 0x4 ;  /* 0x000000080f087211 */ /* 0x040fe400078e20ff */
[----:B------:R-:W-:-:S02]  /*0d60*/  LEA R24, R15, R24, 0x4 ;  /* 0x000000180f187211 */ /* 0x000fc400078e20ff */
[----:B------:R-:W-:Y:S02]  /*0d70*/  LEA R23, R16, R23, 0x4 ;  /* 0x0000001710177211 */ /* 0x000fe400078e20ff */
[----:B------:R-:W-:Y:S02]  /*0d80*/  LEA R4, R15, R4, 0x4 ;  /* 0x000000040f047211 */ /* 0x000fe400078e20ff */
[----:B0-----:R-:W-:Y:S02]  /*0d90*/  MOV R12, UR7 ;  /* 0x00000007000c7c02 */ /* 0x001fe40008000f00 */
[----:B------:R-:W-:Y:S02]  /*0da0*/  MOV R13, UR7 ;  /* 0x00000007000d7c02 */ /* 0x000fe40008000f00 */
[----:B------:R-:W-:Y:S02]  /*0db0*/  LEA R29, R12, R29, 0x4 ;  /* 0x0000001d0c1d7211 */ /* 0x000fe400078e20ff */
[----:B------:R-:W-:Y:S01]  /*0dc0*/  LEA R22, R13, R22, 0x4 ;  /* 0x000000160d167211 */ /* 0x000fe200078e20ff */
[----:B------:R-:W-:Y:S06]  /*0dd0*/  BRA.U UP0, `(.L_x_3) ;  /* 0xfffffff500c47547 */ /* 0x000fec000b83ffff */
[----:B------:R-:W-:-:S07]  /*0de0*/  MOV R3, UR5 ;  /* 0x0000000500037c02 */ /* 0x000fce0008000f00 */
.L_x_2:
[----:B------:R-:W-:-:S13]  /*0df0*/  ISETP.NE.AND P0, PT, R2, RZ, PT ;  /* 0x000000ff0200720c */ /* 0x000fda0003f05270 */
[----:B------:R-:W-:Y:S05]  /*0e00*/  @!P0 EXIT ;  /* 0x000000000000894d */ /* 0x000fea0003800000 */
[----:B------:R-:W-:Y:S02]  /*0e10*/  ISETP.GE.U32.AND P0, PT, R2, 0x8, PT ;  /* 0x000000080200780c */ /* 0x000fe40003f06070 */
[----:B------:R-:W-:-:S04]  /*0e20*/  MOV R8, UR7 ;  /* 0x0000000700087c02 */ /* 0x000fc80008000f00 */
[----:B------:R-:W-:-:S04]  /*0e30*/  LOP3.LUT R8, R8, 0x7, RZ, 0xc0, !PT ;  /* 0x0000000708087812 */ /* 0x000fc800078ec0ff */
[----:B------:R-:W-:-:S03]  /*0e40*/  ISETP.NE.AND P1, PT, R8, RZ, PT ;  /* 0x000000ff0800720c */ /* 0x000fc60003f25270 */
[----:B------:R-:W-:Y:S10]  /*0e50*/  @!P0 BRA `(.L_x_4) ;  /* 0x0000000400108947 */ /* 0x000ff40003800000 */
[----:B------:R-:W0:Y:S01]  /*0e60*/  LDC.64 R6, c[0x0][0x380] ;  /* 0x0000e000ff067b82 */ /* 0x000e220000000a00 */
[----:B------:R-:W-:-:S07]  /*0e70*/  IMAD R17, R3, UR7, R0 ;  /* 0x0000000703117c24 */ /* 0x000fce000f8e0200 */
[----:B------:R-:W1:Y:S08]  /*0e80*/  LDC.64 R4, c[0x0][0x388] ;  /* 0x0000e200ff047b82 */ /* 0x000e700000000a00 */
[----:B------:R-:W2:Y:S01]  /*0e90*/  LDC.64 R10, c[0x0][0x390] ;  /* 0x0000e400ff0a7b82 */ /* 0x000ea20000000a00 */
[----:B0-----:R-:W-:-:S06]  /*0ea0*/  IMAD.WIDE.U32 R12, R17, 0x4, R6 ;  /* 0x00000004110c7825 */ /* 0x001fcc00078e0006 */
[----:B------:R-:W3:Y:S01]  /*0eb0*/  LDG.E R12, desc[UR12][R12.64] ;  /* 0x0000000c0c0c7981 */ /* 0x000ee2000c1e1900 */
[----:B-1----:R-:W-:-:S06]  /*0ec0*/  IMAD.WIDE.U32 R14, R17, 0x4, R4 ;  /* 0x00000004110e7825 */ /* 0x002fcc00078e0004 */
[----:B------:R-:W3:Y:S01]  /*0ed0*/  LDG.E R15, desc[UR12][R14.64] ;  /* 0x0000000c0e0f7981 */ /* 0x000ee2000c1e1900 */
[C---:B------:R-:W-:Y:S01]  /*0ee0*/  IADD3 R23, PT, PT, R17.reuse, UR7, RZ ;  /* 0x0000000711177c10 */ /* 0x040fe2000fffe0ff */
[----:B--2---:R-:W-:-:S04]  /*0ef0*/  IMAD.WIDE.U32 R16, R17, 0x4, R10 ;  /* 0x0000000411107825 */ /* 0x004fc800078e000a */
[----:B------:R-:W-:-:S04]  /*0f00*/  IMAD.WIDE.U32 R18, R23, 0x4, R6 ;  /* 0x0000000417127825 */ /* 0x000fc800078e0006 */
[----:B------:R-:W-:-:S04]  /*0f10*/  IMAD.WIDE.U32 R20, R23, 0x4, R4 ;  /* 0x0000000417147825 */ /* 0x000fc800078e0004 */
[----:B---3--:R-:W-:-:S05]  /*0f20*/  FADD R9, R12, R15 ;  /* 0x0000000f0c097221 */ /* 0x008fca0000000000 */
[----:B------:R0:W-:Y:S04]  /*0f30*/  STG.E desc[UR12][R16.64], R9 ;  /* 0x0000000910007986 */ /* 0x0001e8000c10190c */
[----:B------:R-:W2:Y:S04]  /*0f40*/  LDG.E R18, desc[UR12][R18.64] ;  /* 0x0000000c12127981 */ /* 0x000ea8000c1e1900 */
[----:B------:R-:W2:Y:S01]  /*0f50*/  LDG.E R21, desc[UR12][R20.64] ;  /* 0x0000000c14157981 */ /* 0x000ea2000c1e1900 */
[C---:B------:R-:W-:Y:S01]  /*0f60*/  IADD3 R27, PT, PT, R23.reuse, UR7, RZ ;  /* 0x00000007171b7c10 */ /* 0x040fe2000fffe0ff */
[----:B------:R-:W-:-:S04]  /*0f70*/  IMAD.WIDE.U32 R12, R23, 0x4, R10 ;  /* 0x00000004170c7825 */ /* 0x000fc800078e000a */
[----:B------:R-:W-:-:S04]  /*0f80*/  IMAD.WIDE.U32 R14, R27, 0x4, R6 ;  /* 0x000000041b0e7825 */ /* 0x000fc800078e0006 */
[----:B------:R-:W-:-:S04]  /*0f90*/  IMAD.WIDE.U32 R22, R27, 0x4, R4 ;  /* 0x000000041b167825 */ /* 0x000fc800078e0004 */
[----:B--2---:R-:W-:-:S05]  /*0fa0*/  FADD R25, R18, R21 ;  /* 0x0000001512197221 */ /* 0x004fca0000000000 */
[----:B------:R1:W-:Y:S04]  /*0fb0*/  STG.E desc[UR12][R12.64], R25 ;  /* 0x000000190c007986 */ /* 0x0003e8000c10190c */
[----:B------:R-:W2:Y:S04]  /*0fc0*/  LDG.E R14, desc[UR12][R14.64] ;  /* 0x0000000c0e0e7981 */ /* 0x000ea8000c1e1900 */
[----:B------:R-:W2:Y:S01]  /*0fd0*/  LDG.E R23, desc[UR12][R22.64] ;  /* 0x0000000c16177981 */ /* 0x000ea2000c1e1900 */
[C---:B------:R-:W-:Y:S01]  /*0fe0*/  IADD3 R29, PT, PT, R27.reuse, UR7, RZ ;  /* 0x000000071b1d7c10 */ /* 0x040fe2000fffe0ff */
[----:B0-----:R-:W-:-:S04]  /*0ff0*/  IMAD.WIDE.U32 R16, R27, 0x4, R10 ;  /* 0x000000041b107825 */ /* 0x001fc800078e000a */
[----:B------:R-:W-:-:S04]  /*1000*/  IMAD.WIDE.U32 R18, R29, 0x4, R6 ;  /* 0x000000041d127825 */ /* 0x000fc800078e0006 */
[----:B------:R-:W-:-:S04]  /*1010*/  IMAD.WIDE.U32 R20, R29, 0x4, R4 ;  /* 0x000000041d147825 */ /* 0x000fc800078e0004 */
[----:B--2---:R-:W-:-:S05]  /*1020*/  FADD R9, R14, R23 ;  /* 0x000000170e097221 */ /* 0x004fca0000000000 */
[----:B------:R0:W-:Y:S04]  /*1030*/  STG.E desc[UR12][R16.64], R9 ;  /* 0x0000000910007986 */ /* 0x0001e8000c10190c */
[----:B------:R-:W2:Y:S04]  /*1040*/  LDG.E R18, desc[UR12][R18.64] ;  /* 0x0000000c12127981 */ /* 0x000ea8000c1e1900 */
[----:B------:R-:W2:Y:S01]  /*1050*/  LDG.E R21, desc[UR12][R20.64] ;  /* 0x0000000c14157981 */ /* 0x000ea2000c1e1900 */
[C---:B------:R-:W-:Y:S01]  /*1060*/  IADD3 R27, PT, PT, R29.reuse, UR7, RZ ;  /* 0x000000071d1b7c10 */ /* 0x040fe2000fffe0ff */
[----:B-1----:R-:W-:-:S04]  /*1070*/  IMAD.WIDE.U32 R12, R29, 0x4, R10 ;  /* 0x000000041d0c7825 */ /* 0x002fc800078e000a */
        /* <DEDUP_REMOVED lines=28> */
[----:B------:R-:W1:Y:S04]  /*1240*/  LDG.E R6, desc[UR12][R6.64] ;  /* 0x0000000c06067981 */ /* 0x000e68000c1e1900 */
[----:B------:R-:W1:Y:S01]  /*1250*/  LDG.E R5, desc[UR12][R4.64] ;  /* 0x0000000c04057981 */ /* 0x000e62000c1e1900 */
[----:B------:R-:W-:Y:S01]  /*1260*/  IMAD.WIDE.U32 R10, R29, 0x4, R10 ;  /* 0x000000041d0a7825 */ /* 0x000fe200078e000a */
[----:B------:R-:W-:-:S03]  /*1270*/  IADD3 R3, PT, PT, R3, 0x8, RZ ;  /* 0x0000000803037810 */ /* 0x000fc60007ffe0ff */
[----:B-1----:R-:W-:-:S05]  /*1280*/  FADD R13, R6, R5 ;  /* 0x00000005060d7221 */ /* 0x002fca0000000000 */
[----:B------:R0:W-:Y:S02]  /*1290*/  STG.E desc[UR12][R10.64], R13 ;  /* 0x0000000d0a007986 */ /* 0x0001e4000c10190c */
.L_x_4:
[----:B------:R-:W-:Y:S05]  /*12a0*/  @!P1 EXIT ;  /* 0x000000000000994d */ /* 0x000fea0003800000 */
[----:B------:R-:W-:Y:S02]  /*12b0*/  ISETP.GE.U32.AND P0, PT, R8, 0x4, PT ;  /* 0x000000040800780c */ /* 0x000fe40003f06070 */
[----:B------:R-:W-:-:S04]  /*12c0*/  MOV R2, UR7 ;  /* 0x0000000700027c02 */ /* 0x000fc80008000f00 */
[----:B------:R-:W-:-:S04]  /*12d0*/  LOP3.LUT R2, R2, 0x3, RZ, 0xc0, !PT ;  /* 0x0000000302027812 */ /* 0x000fc800078ec0ff */
[----:B------:R-:W-:-:S03]  /*12e0*/  ISETP.NE.AND P1, PT, R2, RZ, PT ;  /* 0x000000ff0200720c */ /* 0x000fc60003f25270 */
[----:B------:R-:W-:Y:S10]  /*12f0*/  @!P0 BRA `(.L_x_5) ;  /* 0x0000000000908947 */ /* 0x000ff40003800000 */
[----:B------:R-:W1:Y:S01]  /*1300*/  LDC.64 R6, c[0x0][0x380] ;  /* 0x0000e000ff067b82 */ /* 0x000e620000000a00 */
[----:B------:R-:W-:-:S07]  /*1310*/  IMAD R15, R3, UR7, R0 ;  /* 0x00000007030f7c24 */ /* 0x000fce000f8e0200 */
[----:B------:R-:W2:Y:S08]  /*1320*/  LDC.64 R4, c[0x0][0x388] ;  /* 0x0000e200ff047b82 */ /* 0x000eb00000000a00 */
[----:B0-----:R-:W0:Y:S01]  /*1330*/  LDC.64 R8, c[0x0][0x390] ;  /* 0x0000e400ff087b82 */ /* 0x001e220000000a00 */
[----:B-1----:R-:W-:-:S06]  /*1340*/  IMAD.WIDE.U32 R10, R15, 0x4, R6 ;  /* 0x000000040f0a7825 */ /* 0x002fcc00078e0006 */
[----:B------:R-:W3:Y:S01]  /*1350*/  LDG.E R10, desc[UR12][R10.64] ;  /* 0x0000000c0a0a7981 */ /* 0x000ee2000c1e1900 */
[----:B--2---:R-:W-:-:S06]  /*1360*/  IMAD.WIDE.U32 R12, R15, 0x4, R4 ;  /* 0x000000040f0c7825 */ /* 0x004fcc00078e0004 */
[----:B------:R-:W3:Y:S01]  /*1370*/  LDG.E R13, desc[UR12][R12.64] ;  /* 0x0000000c0c0d7981 */ /* 0x000ee2000c1e1900 */
[C---:B------:R-:W-:Y:S01]  /*1380*/  IADD3 R21, PT, PT, R15.reuse, UR7, RZ ;  /* 0x000000070f157c10 */ /* 0x040fe2000fffe0ff */
[----:B0-----:R-:W-:-:S04]  /*1390*/  IMAD.WIDE.U32 R14, R15, 0x4, R8 ;  /* 0x000000040f0e7825 */ /* 0x001fc800078e0008 */
        /* <DEDUP_REMOVED lines=14> */
[C---:B0-----:R-:W-:Y:S01]  /*1480*/  IADD3 R23, PT, PT, R27.reuse, UR7, RZ ;  /* 0x000000071b177c10 */ /* 0x041fe2000fffe0ff */
[----:B------:R-:W-:-:S04]  /*1490*/  IMAD.WIDE.U32 R14, R27, 0x4, R8 ;  /* 0x000000041b0e7825 */ /* 0x000fc800078e0008 */
        /* <DEDUP_REMOVED lines=10> */
.L_x_5:
[----:B------:R-:W-:Y:S05]  /*1540*/  @!P1 EXIT ;  /* 0x000000000000994d */ /* 0x000fea0003800000 */
[----:B0-2---:R-:W0:Y:S01]  /*1550*/  LDC.64 R8, c[0x0][0x390] ;  /* 0x0000e400ff087b82 */ /* 0x005e220000000a00 */
[----:B------:R-:W-:Y:S01]  /*1560*/  IMAD R15, R3, UR7, R0 ;  /* 0x00000007030f7c24 */ /* 0x000fe2000f8e0200 */
[----:B------:R-:W-:Y:S01]  /*1570*/  IADD3 R0, PT, PT, -R2, RZ, RZ ;  /* 0x000000ff02007210 */ /* 0x000fe20007ffe1ff */
[----:B------:R-:W1:Y:S05]  /*1580*/  LDCU UR4, c[0x0][0x398] ;  /* 0x00007300ff0477ac */ /* 0x000e6a0008000800 */
[----:B------:R-:W2:Y:S08]  /*1590*/  LDC.64 R6, c[0x0][0x380] ;  /* 0x0000e000ff067b82 */ /* 0x000eb00000000a00 */
[----:B------:R-:W3:Y:S02]  /*15a0*/  LDC.64 R4, c[0x0][0x388] ;  /* 0x0000e200ff047b82 */ /* 0x000ee40000000a00 */
.L_x_6:
[----:B--2---:R-:W-:-:S04]  /*15b0*/  IMAD.WIDE.U32 R2, R15, 0x4, R6 ;  /* 0x000000040f027825 */ /* 0x004fc800078e0006 */
[C---:B---3--:R-:W-:Y:S02]  /*15c0*/  IMAD.WIDE.U32 R10, R15.reuse, 0x4, R4 ;  /* 0x000000040f0a7825 */ /* 0x048fe400078e0004 */
[----:B------:R-:W2:Y:S04]  /*15d0*/  LDG.E R2, desc[UR12][R2.64] ;  /* 0x0000000c02027981 */ /* 0x000ea8000c1e1900 */
[----:B------:R-:W2:Y:S01]  /*15e0*/  LDG.E R11, desc[UR12][R10.64] ;  /* 0x0000000c0a0b7981 */ /* 0x000ea2000c1e1900 */
[----:B------:R-:W-:Y:S01]  /*15f0*/  IADD3 R0, PT, PT, R0, 0x1, RZ ;  /* 0x0000000100007810 */ /* 0x000fe20007ffe0ff */
[C---:B0-----:R-:W-:Y:S01]  /*1600*/  IMAD.WIDE.U32 R12, R15.reuse, 0x4, R8 ;  /* 0x000000040f0c7825 */ /* 0x041fe200078e0008 */
[----:B-1----:R-:W-:Y:S02]  /*1610*/  IADD3 R15, PT, PT, R15, UR4, RZ ;  /* 0x000000040f0f7c10 */ /* 0x002fe4000fffe0ff */
[----:B------:R-:W-:Y:S01]  /*1620*/  ISETP.NE.AND P0, PT, R0, RZ, PT ;  /* 0x000000ff0000720c */ /* 0x000fe20003f05270 */
[----:B--2---:R-:W-:-:S05]  /*1630*/  FADD R17, R2, R11 ;  /* 0x0000000b02117221 */ /* 0x004fca0000000000 */
[----:B------:R0:W-:Y:S07]  /*1640*/  STG.E desc[UR12][R12.64], R17 ;  /* 0x000000110c007986 */ /* 0x0001ee000c10190c */
[----:B------:R-:W-:Y:S05]  /*1650*/  @!P0 EXIT ;  /* 0x000000000000894d */ /* 0x000fea0003800000 */
[----:B------:R-:W-:Y:S05]  /*1660*/  BRA `(.L_x_6) ;  /* 0xfffffffc00d07947 */ /* 0x000fea000383ffff */
.L_x_0:
[----:B------:R-:W0:Y:S02]  /*1670*/  LDC R2, c[0x0][0x398] ;  /* 0x0000e600ff027b82 */ /* 0x000e240000000800 */
[----:B0-----:R-:W-:-:S04]  /*1680*/  ISETP.GE.AND P0, PT, R2, 0x1, PT ;  /* 0x000000010200780c */ /* 0x001fc80003f06270 */
[----:B------:R-:W-:-:S13]  /*1690*/  ISETP.GE.OR P0, PT, R7, R2, !P0 ;  /* 0x000000020700720c */ /* 0x000fda0004706670 */
[----:B------:R-:W-:Y:S05]  /*16a0*/  @P0 EXIT ;  /* 0x000000000000094d */ /* 0x000fea0003800000 */
[C---:B------:R-:W-:Y:S02]  /*16b0*/  IADD3 R0, PT, PT, R2.reuse, -0x1, RZ ;  /* 0xffffffff02007810 */ /* 0x040fe40007ffe0ff */
[----:B------:R-:W-:Y:S02]  /*16c0*/  LOP3.LUT R14, R2, 0xf, RZ, 0xc0, !PT ;  /* 0x0000000f020e7812 */ /* 0x000fe400078ec0ff */
[----:B------:R-:W-:Y:S01]  /*16d0*/  ISETP.GE.U32.AND P1, PT, R0, 0xf, PT ;  /* 0x0000000f0000780c */ /* 0x000fe20003f26070 */
[----:B------:R-:W-:Y:S01]  /*16e0*/  IMAD R0, R7, R2, RZ ;  /* 0x0000000207007224 */ /* 0x000fe200078e02ff */
[----:B------:R-:W-:Y:S02]  /*16f0*/  ISETP.NE.AND P0, PT, R14, RZ, PT ;  /* 0x000000ff0e00720c */ /* 0x000fe40003f05270 */
[----:B------:R-:W-:-:S09]  /*1700*/  MOV R3, RZ ;  /* 0x000000ff00037202 */ /* 0x000fd20000000f00 */
[----:B------:R-:W-:Y:S05]  /*1710*/  @!P1 BRA `(.L_x_7) ;  /* 0x0000000400609947 */ /* 0x000fea0003800000 */
[----:B------:R-:W0:Y:S01]  /*1720*/  LDCU.128 UR4, c[0x0][0x380] ;  /* 0x00007000ff0477ac */ /* 0x000e220008000c00 */
[----:B------:R-:W-:Y:S02]  /*1730*/  LOP3.LUT R3, R2, 0x7ffffff0, RZ, 0xc0, !PT ;  /* 0x7ffffff002037812 */ /* 0x000fe400078ec0ff */
[----:B------:R-:W-:Y:S01]  /*1740*/  MOV R10, R0 ;  /* 0x00000000000a7202 */ /* 0x000fe20000000f00 */
[----:B------:R-:W1:Y:S01]  /*1750*/  LDCU.64 UR10, c[0x0][0x390] ;  /* 0x00007200ff0a77ac */ /* 0x000e620008000a00 */
[----:B------:R-:W-:Y:S01]  /*1760*/  IADD3 R11, PT, PT, -R3, RZ, RZ ;  /* 0x000000ff030b7210 */ /* 0x000fe20007ffe1ff */
[----:B0-----:R-:W-:Y:S02]  /*1770*/  UIADD3 UR8, UP0, UPT, UR4, 0x20, URZ ;  /* 0x0000002004087890 */ /* 0x001fe4000ff1e0ff */
[----:B------:R-:W-:Y:S02]  /*1780*/  UIADD3 UR6, UP1, UPT, UR6, 0x20, URZ ;  /* 0x0000002006067890 */ /* 0x000fe4000ff3e0ff */
[----:B-1----:R-:W-:-:S02]  /*1790*/  UIADD3 UR4, UP2, UPT, UR10, 0x20, URZ ;  /* 0x000000200a047890 */ /* 0x002fc4000ff5e0ff */
[----:B------:R-:W-:Y:S02]  /*17a0*/  UIADD3.X UR9, UPT, UPT, URZ, UR5, URZ, UP0, !UPT ;  /* 0x00000005ff097290 */ /* 0x000fe400087fe4ff */
[----:B------:R-:W-:Y:S02]  /*17b0*/  UIADD3.X UR7, UPT, UPT, URZ, UR7, URZ, UP1, !UPT ;  /* 0x00000007ff077290 */ /* 0x000fe40008ffe4ff */
[----:B------:R-:W-:-:S12]  /*17c0*/  UIADD3.X UR5, UPT, UPT, URZ, UR11, URZ, UP2, !UPT ;  /* 0x0000000bff057290 */ /* 0x000fd800097fe4ff */
.L_x_8:
[----:B------:R-:W-:Y:S02]  /*17d0*/  MOV R4, UR8 ;  /* 0x0000000800047c02 */ /* 0x000fe40008000f00 */
[----:B------:R-:W-:Y:S02]  /*17e0*/  MOV R5, UR9 ;  /* 0x0000000900057c02 */ /* 0x000fe40008000f00 */
[----:B------:R-:W-:Y:S02]  /*17f0*/  MOV R6, UR6 ;  /* 0x0000000600067c02 */ /* 0x000fe40008000f00 */
[----:B------:R-:W-:Y:S01]  /*1800*/  MOV R7, UR7 ;  /* 0x0000000700077c02 */ /* 0x000fe20008000f00 */
[----:B------:R-:W-:-:S04]  /*1810*/  IMAD.WIDE R4, R10, 0x4, R4 ;  /* 0x000000040a047825 */ /* 0x000fc800078e0204 */
[----:B------:R-:W-:Y:S01]  /*1820*/  IMAD.WIDE R6, R10, 0x4, R6 ;  /* 0x000000040a067825 */ /* 0x000fe200078e0206 */
[----:B------:R-:W2:Y:S04]  /*1830*/  LDG.E R12, desc[UR12][R4.64+-0x20] ;  /* 0xffffe00c040c7981 */ /* 0x000ea8000c1e1900 */
[----:B0-----:R-:W2:Y:S01]  /*1840*/  LDG.E R13, desc[UR12][R6.64+-0x20] ;  /* 0xffffe00c060d7981 */ /* 0x001ea2000c1e1900 */
[----:B------:R-:W-:Y:S02]  /*1850*/  MOV R8, UR4 ;  /* 0x0000000400087c02 */ /* 0x000fe40008000f00 */
[----:B------:R-:W-:-:S03]  /*1860*/  MOV R9, UR5 ;  /* 0x0000000500097c02 */ /* 0x000fc60008000f00 */
[----:B------:R-:W-:-:S04]  /*1870*/  IMAD.WIDE R8, R10, 0x4, R8 ;  /* 0x000000040a087825 */ /* 0x000fc800078e0208 */
[----:B--2---:R-:W-:-:S05]  /*1880*/  FADD R13, R12, R13 ;  /* 0x0000000d0c0d7221 */ /* 0x004fca0000000000 */
[----:B------:R0:W-:Y:S04]  /*1890*/  STG.E desc[UR12][R8.64+-0x20], R13 ;  /* 0xffffe00d08007986 */ /* 0x0001e8000c10190c */
[----:B------:R-:W2:Y:S04]  /*18a0*/  LDG.E R12, desc[UR12][R4.64+-0x1c] ;  /* 0xffffe40c040c7981 */ /* 0x000ea8000c1e1900 */
[----:B------:R-:W2:Y:S02]  /*18b0*/  LDG.E R15, desc[UR12][R6.64+-0x1c] ;  /* 0xffffe40c060f7981 */ /* 0x000ea4000c1e1900 */
[----:B--2---:R-:W-:-:S05]  /*18c0*/  FADD R15, R12, R15 ;  /* 0x0000000f0c0f7221 */ /* 0x004fca0000000000 */
[----:B------:R1:W-:Y:S04]  /*18d0*/  STG.E desc[UR12][R8.64+-0x1c], R15 ;  /* 0xffffe40f08007986 */ /* 0x0003e8000c10190c */
[----:B------:R-:W2:Y:S04]  /*18e0*/  LDG.E R12, desc[UR12][R4.64+-0x18] ;  /* 0xffffe80c040c7981 */ /* 0x000ea8000c1e1900 */
[----:B------:R-:W2:Y:S02]  /*18f0*/  LDG.E R17, desc[UR12][R6.64+-0x18] ;  /* 0xffffe80c06117981 */ /* 0x000ea4000c1e1900 */
[----:B--2---:R-:W-:-:S05]  /*1900*/  FADD R17, R12, R17 ;  /* 0x000000110c117221 */ /* 0x004fca0000000000 */
[----:B------:R2:W-:Y:S04]  /*1910*/  STG.E desc[UR12][R8.64+-0x18], R17 ;  /* 0xffffe81108007986 */ /* 0x0005e8000c10190c */
[----:B------:R-:W3:Y:S04]  /*1920*/  LDG.E R12, desc[UR12][R4.64+-0x14] ;  /* 0xffffec0c040c7981 */ /* 0x000ee8000c1e1900 */
[----:B------:R-:W3:Y:S02]  /*1930*/  LDG.E R19, desc[UR12][R6.64+-0x14] ;  /* 0xffffec0c06137981 */ /* 0x000ee4000c1e1900 */
[----:B---3--:R-:W-:-:S05]  /*1940*/  FADD R19, R12, R19 ;  /* 0x000000130c137221 */ /* 0x008fca0000000000 */
[----:B------:R3:W-:Y:S04]  /*1950*/  STG.E desc[UR12][R8.64+-0x14], R19 ;  /* 0xffffec1308007986 */ /* 0x0007e8000c10190c */
[----:B------:R-:W4:Y:S04]  /*1960*/  LDG.E R12, desc[UR12][R4.64+-0x10] ;  /* 0xfffff00c040c7981 */ /* 0x000f28000c1e1900 */
[----:B0-----:R-:W4:Y:S02]  /*1970*/  LDG.E R13, desc[UR12][R6.64+-0x10] ;  /* 0xfffff00c060d7981 */ /* 0x001f24000c1e1900 */
[----:B----4-:R-:W-:-:S05]  /*1980*/  FADD R13, R12, R13 ;  /* 0x0000000d0c0d7221 */ /* 0x010fca0000000000 */
[----:B------:R0:W-:Y:S04]  /*1990*/  STG.E desc[UR12][R8.64+-0x10], R13 ;  /* 0xfffff00d08007986 */ /* 0x0001e8000c10190c */
[----:B------:R-:W4:Y:S04]  /*19a0*/  LDG.E R12, desc[UR12][R4.64+-0xc] ;  /* 0xfffff40c040c7981 */ /* 0x000f28000c1e1900 */
[----:B-1----:R-:W4:Y:S02]  /*19b0*/  LDG.E R15, desc[UR12][R6.64+-0xc] ;  /* 0xfffff40c060f7981 */ /* 0x002f24000c1e1900 */
[----:B----4-:R-:W-:-:S05]  /*19c0*/  FADD R15, R12, R15 ;  /* 0x0000000f0c0f7221 */ /* 0x010fca0000000000 */
[----:B------:R1:W-:Y:S04]  /*19d0*/  STG.E desc[UR12][R8.64+-0xc], R15 ;  /* 0xfffff40f08007986 */ /* 0x0003e8000c10190c */
[----:B------:R-:W4:Y:S04]  /*19e0*/  LDG.E R12, desc[UR12][R4.64+-0x8] ;  /* 0xfffff80c040c7981 */ /* 0x000f28000c1e1900 */
[----:B--2---:R-:W4:Y:S02]  /*19f0*/  LDG.E R17, desc[UR12][R6.64+-0x8] ;  /* 0xfffff80c06117981 */ /* 0x004f24000c1e1900 */
[----:B----4-:R-:W-:-:S05]  /*1a00*/  FADD R17, R12, R17 ;  /* 0x000000110c117221 */ /* 0x010fca0000000000 */
[----:B------:R2:W-:Y:S04]  /*1a10*/  STG.E desc[UR12][R8.64+-0x8], R17 ;  /* 0xfffff81108007986 */ /* 0x0005e8000c10190c */
[----:B------:R-:W4:Y:S04]  /*1a20*/  LDG.E R12, desc[UR12][R4.64+-0x4] ;  /* 0xfffffc0c040c7981 */ /* 0x000f28000c1e1900 */
[----:B---3--:R-:W4:Y:S02]  /*1a30*/  LDG.E R19, desc[UR12][R6.64+-0x4] ;  /* 0xfffffc0c06137981 */ /* 0x008f24000c1e1900 */
[----:B----4-:R-:W-:-:S05]  /*1a40*/  FADD R19, R12, R19 ;  /* 0x000000130c137221 */ /* 0x010fca0000000000 */
        /* <DEDUP_REMOVED lines=29> */
[----:B------:R-:W2:Y:S04]  /*1c20*/  LDG.E R12, desc[UR12][R4.64+0x1c] ;  /* 0x00001c0c040c7981 */ /* 0x000ea8000c1e1900 */
[----:B---3--:R-:W2:Y:S01]  /*1c30*/  LDG.E R19, desc[UR12][R6.64+0x1c] ;  /* 0x00001c0c06137981 */ /* 0x008ea2000c1e1900 */
[----:B------:R-:W-:Y:S02]  /*1c40*/  IADD3 R11, PT, PT, R11, 0x10, RZ ;  /* 0x000000100b0b7810 */ /* 0x000fe40007ffe0ff */
[----:B------:R-:W-:-:S02]  /*1c50*/  IADD3 R10, PT, PT, R10, 0x10, RZ ;  /* 0x000000100a0a7810 */ /* 0x000fc40007ffe0ff */
[----:B------:R-:W-:Y:S01]  /*1c60*/  ISETP.NE.AND P1, PT, R11, RZ, PT ;  /* 0x000000ff0b00720c */ /* 0x000fe20003f25270 */
[----:B--2---:R-:W-:-:S05]  /*1c70*/  FADD R19, R12, R19 ;  /* 0x000000130c137221 */ /* 0x004fca0000000000 */
[----:B------:R0:W-:Y:S07]  /*1c80*/  STG.E desc[UR12][R8.64+0x1c], R19 ;  /* 0x00001c1308007986 */ /* 0x0001ee000c10190c */
[----:B------:R-:W-:Y:S05]  /*1c90*/  @P1 BRA `(.L_x_8) ;  /* 0xfffffff800cc1947 */ /* 0x000fea000383ffff */
.L_x_7:
[----:B------:R-:W-:Y:S05]  /*1ca0*/  @!P0 EXIT ;  /* 0x000000000000894d */ /* 0x000fea0003800000 */
[----:B------:R-:W-:Y:S02]  /*1cb0*/  ISETP.GE.U32.AND P0, PT, R14, 0x8, PT ;  /* 0x000000080e00780c */ /* 0x000fe40003f06070 */
[----:B------:R-:W-:-:S04]  /*1cc0*/  LOP3.LUT R12, R2, 0x7, RZ, 0xc0, !PT ;  /* 0x00000007020c7812 */ /* 0x000fc800078ec0ff */
[----:B------:R-:W-:-:S07]  /*1cd0*/  ISETP.NE.AND P1, PT, R12, RZ, PT ;  /* 0x000000ff0c00720c */ /* 0x000fce0003f25270 */
[----:B------:R-:W-:Y:S06]  /*1ce0*/  @!P0 BRA `(.L_x_9) ;  /* 0x0000000000a08947 */ /* 0x000fec0003800000 */
[----:B------:R-:W1:Y:S01]  /*1cf0*/  LDC.64 R4, c[0x0][0x380] ;  /* 0x0000e000ff047b82 */ /* 0x000e620000000a00 */
[----:B------:R-:W-:-:S07]  /*1d00*/  IADD3 R11, PT, PT, R0, R3, RZ ;  /* 0x00000003000b7210 */ /* 0x000fce0007ffe0ff */
[----:B------:R-:W2:Y:S08]  /*1d10*/  LDC.64 R6, c[0x0][0x388] ;  /* 0x0000e200ff067b82 */ /* 0x000eb00000000a00 */
[----:B0-----:R-:W0:Y:S01]  /*1d20*/  LDC.64 R8, c[0x0][0x390] ;  /* 0x0000e400ff087b82 */ /* 0x001e220000000a00 */
[----:B-1----:R-:W-:-:S05]  /*1d30*/  IMAD.WIDE R4, R11, 0x4, R4 ;  /* 0x000000040b047825 */ /* 0x002fca00078e0204 */
[----:B------:R-:W3:Y:S01]  /*1d40*/  LDG.E R10, desc[UR12][R4.64] ;  /* 0x0000000c040a7981 */ /* 0x000ee2000c1e1900 */
[----:B--2---:R-:W-:-:S05]  /*1d50*/  IMAD.WIDE R6, R11, 0x4, R6 ;  /* 0x000000040b067825 */ /* 0x004fca00078e0206 */
[----:B------:R-:W3:Y:S01]  /*1d60*/  LDG.E R13, desc[UR12][R6.64] ;  /* 0x0000000c060d7981 */ /* 0x000ee2000c1e1900 */
[----:B0-----:R-:W-:-:S04]  /*1d70*/  IMAD.WIDE R8, R11, 0x4, R8 ;  /* 0x000000040b087825 */ /* 0x001fc800078e0208 */
[----:B---3--:R-:W-:-:S05]  /*1d80*/  FADD R13, R10, R13 ;  /* 0x0000000d0a0d7221 */ /* 0x008fca0000000000 */
        /* <DEDUP_REMOVED lines=17> */
[----:B------:R-:W5:Y:S04]  /*1ea0*/  LDG.E R10, desc[UR12][R4.64+0x14] ;  /* 0x0000140c040a7981 */ /* 0x000f68000c1e1900 */
[----:B-1----:R-:W5:Y:S02]  /*1eb0*/  LDG.E R11, desc[UR12][R6.64+0x14] ;  /* 0x0000140c060b7981 */ /* 0x002f64000c1e1900 */
[----:B-----5:R-:W-:-:S05]  /*1ec0*/  FADD R11, R10, R11 ;  /* 0x0000000b0a0b7221 */ /* 0x020fca0000000000 */
[----:B------:R4:W-:Y:S04]  /*1ed0*/  STG.E desc[UR12][R8.64+0x14], R11 ;  /* 0x0000140b08007986 */ /* 0x0009e8000c10190c */
[----:B------:R-:W5:Y:S04]  /*1ee0*/  LDG.E R10, desc[UR12][R4.64+0x18] ;  /* 0x0000180c040a7981 */ /* 0x000f68000c1e1900 */
[----:B--2---:R-:W5:Y:S02]  /*1ef0*/  LDG.E R15, desc[UR12][R6.64+0x18] ;  /* 0x0000180c060f7981 */ /* 0x004f64000c1e1900 */
[----:B-----5:R-:W-:-:S05]  /*1f00*/  FADD R15, R10, R15 ;  /* 0x0000000f0a0f7221 */ /* 0x020fca0000000000 */
[----:B------:R4:W-:Y:S04]  /*1f10*/  STG.E desc[UR12][R8.64+0x18], R15 ;  /* 0x0000180f08007986 */ /* 0x0009e8000c10190c */
[----:B------:R-:W2:Y:S04]  /*1f20*/  LDG.E R10, desc[UR12][R4.64+0x1c] ;  /* 0x00001c0c040a7981 */ /* 0x000ea8000c1e1900 */
[----:B---3--:R-:W2:Y:S01]  /*1f30*/  LDG.E R17, desc[UR12][R6.64+0x1c] ;  /* 0x00001c0c06117981 */ /* 0x008ea2000c1e1900 */
[----:B------:R-:W-:Y:S01]  /*1f40*/  IADD3 R3, PT, PT, R3, 0x8, RZ ;  /* 0x0000000803037810 */ /* 0x000fe20007ffe0ff */
[----:B--2---:R-:W-:-:S05]  /*1f50*/  FADD R17, R10, R17 ;  /* 0x000000110a117221 */ /* 0x004fca0000000000 */
[----:B------:R4:W-:Y:S02]  /*1f60*/  STG.E desc[UR12][R8.64+0x1c], R17 ;  /* 0x00001c1108007986 */ /* 0x0009e4000c10190c */
.L_x_9:
[----:B------:R-:W-:Y:S05]  /*1f70*/  @!P1 EXIT ;  /* 0x000000000000994d */ /* 0x000fea0003800000 */
[----:B------:R-:W-:Y:S02]  /*1f80*/  ISETP.GE.U32.AND P0, PT, R12, 0x4, PT ;  /* 0x000000040c00780c */ /* 0x000fe40003f06070 */
[----:B------:R-:W-:-:S04]  /*1f90*/  LOP3.LUT R2, R2, 0x3, RZ, 0xc0, !PT ;  /* 0x0000000302027812 */ /* 0x000fc800078ec0ff */
[----:B------:R-:W-:-:S07]  /*1fa0*/  ISETP.NE.AND P1, PT, R2, RZ, PT ;  /* 0x000000ff0200720c */ /* 0x000fce0003f25270 */
[----:B------:R-:W-:Y:S06]  /*1fb0*/  @!P0 BRA `(.L_x_10) ;  /* 0x0000000000608947 */ /* 0x000fec0003800000 */
[----:B------:R-:W1:Y:S01]  /*1fc0*/  LDC.64 R4, c[0x0][0x380] ;  /* 0x0000e000ff047b82 */ /* 0x000e620000000a00 */
[----:B0---4-:R-:W-:-:S07]  /*1fd0*/  IADD3 R13, PT, PT, R0, R3, RZ ;  /* 0x00000003000d7210 */ /* 0x011fce0007ffe0ff */
[----:B------:R-:W0:Y:S08]  /*1fe0*/  LDC.64 R6, c[0x0][0x388] ;  /* 0x0000e200ff067b82 */ /* 0x000e300000000a00 */
[----:B------:R-:W2:Y:S01]  /*1ff0*/  LDC.64 R8, c[0x0][0x390] ;  /* 0x0000e400ff087b82 */ /* 0x000ea20000000a00 */
[----:B-1----:R-:W-:-:S05]  /*2000*/  IMAD.WIDE R4, R13, 0x4, R4 ;  /* 0x000000040d047825 */ /* 0x002fca00078e0204 */
[----:B------:R-:W3:Y:S01]  /*2010*/  LDG.E R10, desc[UR12][R4.64] ;  /* 0x0000000c040a7981 */ /* 0x000ee2000c1e1900 */
[----:B0-----:R-:W-:-:S05]  /*2020*/  IMAD.WIDE R6, R13, 0x4, R6 ;  /* 0x000000040d067825 */ /* 0x001fca00078e0206 */
[----:B------:R-:W3:Y:S01]  /*2030*/  LDG.E R11, desc[UR12][R6.64] ;  /* 0x0000000c060b7981 */ /* 0x000ee2000c1e1900 */
[----:B--2---:R-:W-:-:S04]  /*2040*/  IMAD.WIDE R8, R13, 0x4, R8 ;  /* 0x000000040d087825 */ /* 0x004fc800078e0208 */
        /* <DEDUP_REMOVED lines=10> */
[----:B------:R-:W2:Y:S04]  /*20f0*/  LDG.E R10, desc[UR12][R4.64+0xc] ;  /* 0x00000c0c040a7981 */ /* 0x000ea8000c1e1900 */
[----:B------:R-:W2:Y:S01]  /*2100*/  LDG.E R17, desc[UR12][R6.64+0xc] ;  /* 0x00000c0c06117981 */ /* 0x000ea2000c1e1900 */
[----:B------:R-:W-:Y:S01]  /*2110*/  IADD3 R3, PT, PT, R3, 0x4, RZ ;  /* 0x0000000403037810 */ /* 0x000fe20007ffe0ff */
[----:B--2---:R-:W-:-:S05]  /*2120*/  FADD R17, R10, R17 ;  /* 0x000000110a117221 */ /* 0x004fca0000000000 */
[----:B------:R1:W-:Y:S02]  /*2130*/  STG.E desc[UR12][R8.64+0xc], R17 ;  /* 0x00000c1108007986 */ /* 0x0003e4000c10190c */
.L_x_10:
[----:B------:R-:W-:Y:S05]  /*2140*/  @!P1 EXIT ;  /* 0x000000000000994d */ /* 0x000fea0003800000 */
[----:B01--4-:R-:W0:Y:S01]  /*2150*/  LDC.64 R8, c[0x0][0x390] ;  /* 0x0000e400ff087b82 */ /* 0x013e220000000a00 */
[----:B------:R-:W-:Y:S02]  /*2160*/  IADD3 R15, PT, PT, R0, R3, RZ ;  /* 0x00000003000f7210 */ /* 0x000fe40007ffe0ff */
[----:B------:R-:W-:-:S05]  /*2170*/  IADD3 R0, PT, PT, -R2, RZ, RZ ;  /* 0x000000ff02007210 */ /* 0x000fca0007ffe1ff */
[----:B------:R-:W1:Y:S08]  /*2180*/  LDC.64 R12, c[0x0][0x380] ;  /* 0x0000e000ff0c7b82 */ /* 0x000e700000000a00 */
[----:B------:R-:W2:Y:S02]  /*2190*/  LDC.64 R10, c[0x0][0x388] ;  /* 0x0000e200ff0a7b82 */ /* 0x000ea40000000a00 */
.L_x_11:
[----:B--2---:R-:W-:-:S04]  /*21a0*/  IMAD.WIDE R4, R15, 0x4, R10 ;  /* 0x000000040f047825 */ /* 0x004fc800078e020a */
[C---:B-1----:R-:W-:Y:S02]  /*21b0*/  IMAD.WIDE R6, R15.reuse, 0x4, R12 ;  /* 0x000000040f067825 */ /* 0x042fe400078e020c */
[----:B------:R-:W2:Y:S04]  /*21c0*/  LDG.E R5, desc[UR12][R4.64] ;  /* 0x0000000c04057981 */ /* 0x000ea8000c1e1900 */
[----:B------:R-:W2:Y:S01]  /*21d0*/  LDG.E R6, desc[UR12][R6.64] ;  /* 0x0000000c06067981 */ /* 0x000ea2000c1e1900 */
[C---:B0--3--:R-:W-:Y:S01]  /*21e0*/  IMAD.WIDE R2, R15.reuse, 0x4, R8 ;  /* 0x000000040f027825 */ /* 0x049fe200078e0208 */
[----:B------:R-:W-:Y:S02]  /*21f0*/  IADD3 R0, PT, PT, R0, 0x1, RZ ;  /* 0x0000000100007810 */ /* 0x000fe40007ffe0ff */
[----:B------:R-:W-:-:S02]  /*2200*/  IADD3 R15, PT, PT, R15, 0x1, RZ ;  /* 0x000000010f0f7810 */ /* 0x000fc40007ffe0ff */
[----:B------:R-:W-:Y:S01]  /*2210*/  ISETP.NE.AND P0, PT, R0, RZ, PT ;  /* 0x000000ff0000720c */ /* 0x000fe20003f05270 */
[----:B--2---:R-:W-:-:S05]  /*2220*/  FADD R17, R6, R5 ;  /* 0x0000000506117221 */ /* 0x004fca0000000000 */
[----:B------:R3:W-:Y:S07]  /*2230*/  STG.E desc[UR12][R2.64], R17 ;  /* 0x0000001102007986 */ /* 0x0007ee000c10190c */
[----:B------:R-:W-:Y:S05]  /*2240*/  @P0 BRA `(.L_x_11) ;  /* 0xfffffffc00d40947 */ /* 0x000fea000383ffff */
[----:B------:R-:W-:Y:S05]  /*2250*/  EXIT ;  /* 0x000000000000794d */ /* 0x000fea0003800000 */
.L_x_12:
[----:B------:R-:W-:-:S00]  /*2260*/  BRA `(.L_x_12) ;  /* 0xfffffffc00fc7947 */ /* 0x000fc0000383ffff */
[----:B------:R-:W-:-:S00]  /*2270*/  NOP ;  /* 0x0000000000007918 */ /* 0x000fc00000000000 */
        /* <DEDUP_REMOVED lines=8> */
.L_x_13:


//--------------------- .nv.shared.reserved.0     --------------------------
	.section	.nv.shared.reserved.0,"aw",@nobits
	.weak		__nv_reservedSMEM_offset_0_alias
	.size		__nv_reservedSMEM_offset_0_alias, 0, 64
	.other		__nv_reservedSMEM_offset_0_alias,@"STO_CUDA_RESERVED_SHARED STV_DEFAULT"
__nv_reservedSMEM_offset_0_alias:
	.zero		0
	.zero		64


//--------------------- .nv.constant0._Z15matrixAddKernelPfS_S_ii --------------------------
	.section	.nv.constant0._Z15matrixAddKernelPfS_S_ii,"a",@progbits
	.sectionflags	@""
	.align	4
.nv.constant0._Z15matrixAddKernelPfS_S_ii:
	.zero		928


//--------------------- SYMBOLS --------------------------

	.type		.nv.reservedSmem.offset0,@object
	.size		.nv.reservedSmem.offset0,0x4
